//
// Generated by NVIDIA NVVM Compiler
//
// Compiler Build ID: CL-36424714
// Cuda compilation tools, release 13.0, V13.0.88
// Based on NVVM 20.0.0
//

.version 9.0
.target sm_100
.address_size 64

	// .globl	_Z18bruteForceCOKernelttiPiS_
.const .align 4 .b8 allowedMoves[56] = {0, 0, 0, 0, 1, 0, 0, 0, 2, 0, 0, 0, 3, 0, 0, 0, 4, 0, 0, 0, 5, 0, 0, 0, 9, 0, 0, 0, 10, 0, 0, 0, 11, 0, 0, 0, 12, 0, 0, 0, 13, 0, 0, 0, 14, 0, 0, 0, 7, 0, 0, 0, 16};
.const .align 4 .b8 coPerm[576] = {3, 0, 0, 0, 0, 0, 0, 0, 1, 0, 0, 0, 2, 0, 0, 0, 4, 0, 0, 0, 5, 0, 0, 0, 6, 0, 0, 0, 7, 0, 0, 0, 2, 0, 0, 0, 3, 0, 0, 0, 0, 0, 0, 0, 1, 0, 0, 0, 4, 0, 0, 0, 5, 0, 0, 0, 6, 0, 0, 0, 7, 0, 0, 0, 1, 0, 0, 0, 2, 0, 0, 0, 3, 0, 0, 0, 0, 0, 0, 0, 4, 0, 0, 0, 5, 0, 0, 0, 6, 0, 0, 0, 7, 0, 0, 0, 4, 0, 0, 0, 1, 0, 0, 0, 2, 0, 0, 0, 0, 0, 0, 0, 7, 0, 0, 0, 5, 0, 0, 0, 6, 0, 0, 0, 3, 0, 0, 0, 7, 0, 0, 0, 1, 0, 0, 0, 2, 0, 0, 0, 4, 0, 0, 0, 3, 0, 0, 0, 5, 0, 0, 0, 6, 0, 0, 0, 0, 0, 0, 0, 3, 0, 0, 0, 1, 0, 0, 0, 2, 0, 0, 0, 7, 0, 0, 0, 0, 0, 0, 0, 5, 0, 0, 0, 6, 0, 0, 0, 4, 0, 0, 0, 1, 0, 0, 0, 5, 0, 0, 0, 2, 0, 0, 0, 3, 0, 0, 0, 0, 0, 0, 0, 4, 0, 0, 0, 6, 0, 0, 0, 7, 0, 0, 0, 5, 0, 0, 0, 4, 0, 0, 0, 2, 0, 0, 0, 3, 0, 0, 0, 1, 0, 0, 0, 0, 0, 0, 0, 6, 0, 0, 0, 7, 0, 0, 0, 4, 0, 0, 0, 0, 0, 0, 0, 2, 0, 0, 0, 3, 0, 0, 0, 5, 0, 0, 0, 1, 0, 0, 0, 6, 0, 0, 0, 7, 0, 0, 0, 0, 0, 0, 0, 1, 0, 0, 0, 2, 0, 0, 0, 3, 0, 0, 0, 5, 0, 0, 0, 6, 0, 0, 0, 7, 0, 0, 0, 4, 0, 0, 0, 0, 0, 0, 0, 1, 0, 0, 0, 2, 0, 0, 0, 3, 0, 0, 0, 6, 0, 0, 0, 7, 0, 0, 0, 4, 0, 0, 0, 5, 0, 0, 0, 0, 0, 0, 0, 1, 0, 0, 0, 2, 0, 0, 0, 3, 0, 0, 0, 7, 0, 0, 0, 4, 0, 0, 0, 5, 0, 0, 0, 6, 0, 0, 0, 0, 0, 0, 0, 2, 0, 0, 0, 6, 0, 0, 0, 3, 0, 0, 0, 4, 0, 0, 0, 1, 0, 0, 0, 5, 0, 0, 0, 7, 0, 0, 0, 0, 0, 0, 0, 6, 0, 0, 0, 5, 0, 0, 0, 3, 0, 0, 0, 4, 0, 0, 0, 2, 0, 0, 0, 1, 0, 0, 0, 7, 0, 0, 0, 0, 0, 0, 0, 5, 0, 0, 0, 1, 0, 0, 0, 3, 0, 0, 0, 4, 0, 0, 0, 6, 0, 0, 0, 2, 0, 0, 0, 7, 0, 0, 0, 0, 0, 0, 0, 1, 0, 0, 0, 3, 0, 0, 0, 7, 0, 0, 0, 4, 0, 0, 0, 5, 0, 0, 0, 2, 0, 0, 0, 6, 0, 0, 0, 0, 0, 0, 0, 1, 0, 0, 0, 7, 0, 0, 0, 6, 0, 0, 0, 4, 0, 0, 0, 5, 0, 0, 0, 3, 0, 0, 0, 2, 0, 0, 0, 0, 0, 0, 0, 1, 0, 0, 0, 6, 0, 0, 0, 2, 0, 0, 0, 4, 0, 0, 0, 5, 0, 0, 0, 7, 0, 0, 0, 3};
.const .align 4 .b8 coTwist[576] = {0, 0, 0, 0, 0, 0, 0, 0, 0, 0, 0, 0, 0, 0, 0, 0, 0, 0, 0, 0, 0, 0, 0, 0, 0, 0, 0, 0, 0, 0, 0, 0, 0, 0, 0, 0, 0, 0, 0, 0, 0, 0, 0, 0, 0, 0, 0, 0, 0, 0, 0, 0, 0, 0, 0, 0, 0, 0, 0, 0, 0, 0, 0, 0, 0, 0, 0, 0, 0, 0, 0, 0, 0, 0, 0, 0, 0, 0, 0, 0, 0, 0, 0, 0, 0, 0, 0, 0, 0, 0, 0, 0, 0, 0, 0, 0, 2, 0, 0, 0, 0, 0, 0, 0, 0, 0, 0, 0, 1, 0, 0, 0, 1, 0, 0, 0, 0, 0, 0, 0, 0, 0, 0, 0, 2, 0, 0, 0, 0, 0, 0, 0, 0, 0, 0, 0, 0, 0, 0, 0, 0, 0, 0, 0, 0, 0, 0, 0, 0, 0, 0, 0, 0, 0, 0, 0, 0, 0, 0, 0, 2, 0, 0, 0, 0, 0, 0, 0, 0, 0, 0, 0, 1, 0, 0, 0, 1, 0, 0, 0, 0, 0, 0, 0, 0, 0, 0, 0, 2, 0, 0, 0, 1, 0, 0, 0, 2, 0, 0, 0, 0, 0, 0, 0, 0, 0, 0, 0, 2, 0, 0, 0, 1, 0, 0, 0, 0, 0, 0, 0, 0, 0, 0, 0, 0, 0, 0, 0, 0, 0, 0, 0, 0, 0, 0, 0, 0, 0, 0, 0, 0, 0, 0, 0, 0, 0, 0, 0, 0, 0, 0, 0, 0, 0, 0, 0, 1, 0, 0, 0, 2, 0, 0, 0, 0, 0, 0, 0, 0, 0, 0, 0, 2, 0, 0, 0, 1, 0, 0, 0, 0, 0, 0, 0, 0, 0, 0, 0, 0, 0, 0, 0, 0, 0, 0, 0, 0, 0, 0, 0, 0, 0, 0, 0, 0, 0, 0, 0, 0, 0, 0, 0, 0, 0, 0, 0, 0, 0, 0, 0, 0, 0, 0, 0, 0, 0, 0, 0, 0, 0, 0, 0, 0, 0, 0, 0, 0, 0, 0, 0, 0, 0, 0, 0, 0, 0, 0, 0, 0, 0, 0, 0, 0, 0, 0, 0, 0, 0, 0, 0, 0, 0, 0, 0, 0, 0, 0, 0, 0, 0, 0, 0, 0, 0, 0, 0, 0, 0, 0, 0, 0, 0, 0, 0, 0, 0, 0, 0, 1, 0, 0, 0, 2, 0, 0, 0, 0, 0, 0, 0, 0, 0, 0, 0, 2, 0, 0, 0, 1, 0, 0, 0, 0, 0, 0, 0, 0, 0, 0, 0, 0, 0, 0, 0, 0, 0, 0, 0, 0, 0, 0, 0, 0, 0, 0, 0, 0, 0, 0, 0, 0, 0, 0, 0, 0, 0, 0, 0, 0, 0, 0, 0, 1, 0, 0, 0, 2, 0, 0, 0, 0, 0, 0, 0, 0, 0, 0, 0, 2, 0, 0, 0, 1, 0, 0, 0, 0, 0, 0, 0, 0, 0, 0, 0, 0, 0, 0, 0, 1, 0, 0, 0, 2, 0, 0, 0, 0, 0, 0, 0, 0, 0, 0, 0, 2, 0, 0, 0, 1, 0, 0, 0, 0, 0, 0, 0, 0, 0, 0, 0, 0, 0, 0, 0, 0, 0, 0, 0, 0, 0, 0, 0, 0, 0, 0, 0, 0, 0, 0, 0, 0, 0, 0, 0, 0, 0, 0, 0, 0, 0, 0, 0, 1, 0, 0, 0, 2, 0, 0, 0, 0, 0, 0, 0, 0, 0, 0, 0, 2, 0, 0, 0, 1};
.const .align 4 .b8 ePerm[864] = {3, 0, 0, 0, 0, 0, 0, 0, 1, 0, 0, 0, 2, 0, 0, 0, 4, 0, 0, 0, 5, 0, 0, 0, 6, 0, 0, 0, 7, 0, 0, 0, 8, 0, 0, 0, 9, 0, 0, 0, 10, 0, 0, 0, 11, 0, 0, 0, 2, 0, 0, 0, 3, 0, 0, 0, 0, 0, 0, 0, 1, 0, 0, 0, 4, 0, 0, 0, 5, 0, 0, 0, 6, 0, 0, 0, 7, 0, 0, 0, 8, 0, 0, 0, 9, 0, 0, 0, 10, 0, 0, 0, 11, 0, 0, 0, 1, 0, 0, 0, 2, 0, 0, 0, 3, 0, 0, 0, 0, 0, 0, 0, 4, 0, 0, 0, 5, 0, 0, 0, 6, 0, 0, 0, 7, 0, 0, 0, 8, 0, 0, 0, 9, 0, 0, 0, 10, 0, 0, 0, 11, 0, 0, 0, 8, 0, 0, 0, 1, 0, 0, 0, 2, 0, 0, 0, 3, 0, 0, 0, 11, 0, 0, 0, 5, 0, 0, 0, 6, 0, 0, 0, 7, 0, 0, 0, 4, 0, 0, 0, 9, 0, 0, 0, 10, 0, 0, 0, 0, 0, 0, 0, 4, 0, 0, 0, 1, 0, 0, 0, 2, 0, 0, 0, 3, 0, 0, 0, 0, 0, 0, 0, 5, 0, 0, 0, 6, 0, 0, 0, 7, 0, 0, 0, 11, 0, 0, 0, 9, 0, 0, 0, 10, 0, 0, 0, 8, 0, 0, 0, 11, 0, 0, 0, 1, 0, 0, 0, 2, 0, 0, 0, 3, 0, 0, 0, 8, 0, 0, 0, 5, 0, 0, 0, 6, 0, 0, 0, 7, 0, 0, 0, 0, 0, 0, 0, 9, 0, 0, 0, 10, 0, 0, 0, 4, 0, 0, 0, 0, 0, 0, 0, 9, 0, 0, 0, 2, 0, 0, 0, 3, 0, 0, 0, 4, 0, 0, 0, 8, 0, 0, 0, 6, 0, 0, 0, 7, 0, 0, 0, 1, 0, 0, 0, 5, 0, 0, 0, 10, 0, 0, 0, 11, 0, 0, 0, 0, 0, 0, 0, 5, 0, 0, 0, 2, 0, 0, 0, 3, 0, 0, 0, 4, 0, 0, 0, 1, 0, 0, 0, 6, 0, 0, 0, 7, 0, 0, 0, 9, 0, 0, 0, 8, 0, 0, 0, 10, 0, 0, 0, 11, 0, 0, 0, 0, 0, 0, 0, 8, 0, 0, 0, 2, 0, 0, 0, 3, 0, 0, 0, 4, 0, 0, 0, 9, 0, 0, 0, 6, 0, 0, 0, 7, 0, 0, 0, 5, 0, 0, 0, 1, 0, 0, 0, 10, 0, 0, 0, 11, 0, 0, 0, 0, 0, 0, 0, 1, 0, 0, 0, 2, 0, 0, 0, 3, 0, 0, 0, 5, 0, 0, 0, 6, 0, 0, 0, 7, 0, 0, 0, 4, 0, 0, 0, 8, 0, 0, 0, 9, 0, 0, 0, 10, 0, 0, 0, 11, 0, 0, 0, 0, 0, 0, 0, 1, 0, 0, 0, 2, 0, 0, 0, 3, 0, 0, 0, 6, 0, 0, 0, 7, 0, 0, 0, 4, 0, 0, 0, 5, 0, 0, 0, 8, 0, 0, 0, 9, 0, 0, 0, 10, 0, 0, 0, 11, 0, 0, 0, 0, 0, 0, 0, 1, 0, 0, 0, 2, 0, 0, 0, 3, 0, 0, 0, 7, 0, 0, 0, 4, 0, 0, 0, 5, 0, 0, 0, 6, 0, 0, 0, 8, 0, 0, 0, 9, 0, 0, 0, 10, 0, 0, 0, 11, 0, 0, 0, 0, 0, 0, 0, 1, 0, 0, 0, 10, 0, 0, 0, 3, 0, 0, 0, 4, 0, 0, 0, 5, 0, 0, 0, 9, 0, 0, 0, 7, 0, 0, 0, 8, 0, 0, 0, 2, 0, 0, 0, 6, 0, 0, 0, 11, 0, 0, 0, 0, 0, 0, 0, 1, 0, 0, 0, 6, 0, 0, 0, 3, 0, 0, 0, 4, 0, 0, 0, 5, 0, 0, 0, 2, 0, 0, 0, 7, 0, 0, 0, 8, 0, 0, 0, 10, 0, 0, 0, 9, 0, 0, 0, 11, 0, 0, 0, 0, 0, 0, 0, 1, 0, 0, 0, 9, 0, 0, 0, 3, 0, 0, 0, 4, 0, 0, 0, 5, 0, 0, 0, 10, 0, 0, 0, 7, 0, 0, 0, 8, 0, 0, 0, 6, 0, 0, 0, 2, 0, 0, 0, 11, 0, 0, 0, 0, 0, 0, 0, 1, 0, 0, 0, 2, 0, 0, 0, 11, 0, 0, 0, 4, 0, 0, 0, 5, 0, 0, 0, 6, 0, 0, 0, 10, 0, 0, 0, 8, 0, 0, 0, 9, 0, 0, 0, 3, 0, 0, 0, 7, 0, 0, 0, 0, 0, 0, 0, 1, 0, 0, 0, 2, 0, 0, 0, 7, 0, 0, 0, 4, 0, 0, 0, 5, 0, 0, 0, 6, 0, 0, 0, 3, 0, 0, 0, 8, 0, 0, 0, 9, 0, 0, 0, 11, 0, 0, 0, 10, 0, 0, 0, 0, 0, 0, 0, 1, 0, 0, 0, 2, 0, 0, 0, 10, 0, 0, 0, 4, 0, 0, 0, 5, 0, 0, 0, 6, 0, 0, 0, 11, 0, 0, 0, 8, 0, 0, 0, 9, 0, 0, 0, 7, 0, 0, 0, 3};
.const .align 2 .u16 targetSliceMask = 3840;

.visible .entry _Z18bruteForceCOKernelttiPiS_(
	.param .u16 _Z18bruteForceCOKernelttiPiS__param_0,
	.param .u16 _Z18bruteForceCOKernelttiPiS__param_1,
	.param .u32 _Z18bruteForceCOKernelttiPiS__param_2,
	.param .u64 .ptr .align 1 _Z18bruteForceCOKernelttiPiS__param_3,
	.param .u64 .ptr .align 1 _Z18bruteForceCOKernelttiPiS__param_4
)
{
	.local .align 8 .b8 	__local_depot0[40];
	.reg .b64 	%SP;
	.reg .b64 	%SPL;
	.reg .pred 	%p<23>;
	.reg .b16 	%rs<81>;
	.reg .b32 	%r<201>;
	.reg .b64 	%rd<63>;

	mov.u64 	%SPL, __local_depot0;
	ld.param.u16 	%rs79, [_Z18bruteForceCOKernelttiPiS__param_0];
	ld.param.u16 	%rs80, [_Z18bruteForceCOKernelttiPiS__param_1];
	ld.param.u32 	%r28, [_Z18bruteForceCOKernelttiPiS__param_2];
	ld.param.u64 	%rd27, [_Z18bruteForceCOKernelttiPiS__param_3];
	ld.param.u64 	%rd25, [_Z18bruteForceCOKernelttiPiS__param_4];
	cvta.to.global.u64 	%rd1, %rd27;
	add.u64 	%rd2, %SPL, 0;
	mov.u32 	%r29, %ctaid.x;
	mov.u32 	%r30, %ntid.x;
	mov.u32 	%r31, %tid.x;
	mad.lo.s32 	%r32, %r29, %r30, %r31;
	cvt.u64.u32 	%rd58, %r32;
	setp.lt.s32 	%p1, %r28, 1;
	mov.b64 	%rd57, 1;
	@%p1 bra 	$L__BB0_7;
	and.b32  	%r1, %r28, 3;
	setp.lt.u32 	%p2, %r28, 4;
	mov.b64 	%rd57, 1;
	@%p2 bra 	$L__BB0_4;
	and.b32  	%r33, %r28, 2147483644;
	neg.s32 	%r192, %r33;
	mov.b64 	%rd57, 1;
$L__BB0_3:
	mul.lo.s64 	%rd57, %rd57, 38416;
	add.s32 	%r192, %r192, 4;
	setp.ne.s32 	%p3, %r192, 0;
	@%p3 bra 	$L__BB0_3;
$L__BB0_4:
	setp.eq.s32 	%p4, %r1, 0;
	@%p4 bra 	$L__BB0_7;
	neg.s32 	%r193, %r1;
$L__BB0_6:
	.pragma "nounroll";
	mul.lo.s64 	%rd57, %rd57, 14;
	add.s32 	%r193, %r193, 1;
	setp.ne.s32 	%p5, %r193, 0;
	@%p5 bra 	$L__BB0_6;
$L__BB0_7:
	setp.le.u64 	%p6, %rd57, %rd58;
	@%p6 bra 	$L__BB0_27;
	setp.lt.s32 	%p7, %r28, 1;
	@%p7 bra 	$L__BB0_12;
	mov.b32 	%r195, -1;
	mov.b32 	%r194, 0;
	mov.u64 	%rd33, allowedMoves;
	mov.u64 	%rd38, coTwist;
	mov.u64 	%rd40, coPerm;
	mov.u64 	%rd43, ePerm;
$L__BB0_10:
	cvt.u32.u64 	%r36, %rd58;
	shr.u32 	%r37, %r36, 1;
	mul.hi.u32 	%r38, %r37, -1840700269;
	shr.u32 	%r39, %r38, 2;
	mul.lo.s32 	%r40, %r39, 14;
	sub.s32 	%r41, %r36, %r40;
	mul.wide.u32 	%rd32, %r41, 4;
	add.s64 	%rd34, %rd33, %rd32;
	ld.const.u32 	%r10, [%rd34];
	mul.hi.s32 	%r42, %r10, 1431655766;
	shr.u32 	%r43, %r42, 31;
	add.s32 	%r11, %r42, %r43;
	setp.eq.s32 	%p8, %r11, %r195;
	@%p8 bra 	$L__BB0_27;
	cvt.u64.u32 	%rd58, %r39;
	mul.wide.u32 	%rd35, %r194, 4;
	add.s64 	%rd36, %rd2, %rd35;
	st.local.u32 	[%rd36], %r10;
	mul.wide.s32 	%rd37, %r10, 32;
	add.s64 	%rd39, %rd38, %rd37;
	cvt.u32.u16 	%r48, %rs79;
	add.s64 	%rd41, %rd40, %rd37;
	ld.const.u32 	%r49, [%rd41];
	shl.b32 	%r50, %r49, 1;
	shr.u32 	%r51, %r48, %r50;
	and.b32  	%r52, %r51, 3;
	ld.const.u32 	%r53, [%rd39];
	add.s32 	%r54, %r52, %r53;
	mul.hi.s32 	%r55, %r54, 1431655766;
	shr.u32 	%r56, %r55, 31;
	add.s32 	%r57, %r55, %r56;
	mul.lo.s32 	%r58, %r57, 3;
	sub.s32 	%r59, %r54, %r58;
	cvt.u16.u32 	%rs9, %r59;
	ld.const.u32 	%r60, [%rd41+4];
	shl.b32 	%r61, %r60, 1;
	shr.u32 	%r62, %r48, %r61;
	and.b32  	%r63, %r62, 3;
	ld.const.u32 	%r64, [%rd39+4];
	add.s32 	%r65, %r63, %r64;
	mul.hi.s32 	%r66, %r65, 1431655766;
	shr.u32 	%r67, %r66, 31;
	add.s32 	%r68, %r66, %r67;
	mul.lo.s32 	%r69, %r68, 3;
	sub.s32 	%r70, %r65, %r69;
	cvt.u16.u32 	%rs10, %r70;
	shl.b16 	%rs11, %rs10, 2;
	or.b16  	%rs12, %rs11, %rs9;
	ld.const.u32 	%r71, [%rd41+8];
	shl.b32 	%r72, %r71, 1;
	shr.u32 	%r73, %r48, %r72;
	and.b32  	%r74, %r73, 3;
	ld.const.u32 	%r75, [%rd39+8];
	add.s32 	%r76, %r74, %r75;
	mul.hi.s32 	%r77, %r76, 1431655766;
	shr.u32 	%r78, %r77, 31;
	add.s32 	%r79, %r77, %r78;
	mul.lo.s32 	%r80, %r79, 3;
	sub.s32 	%r81, %r76, %r80;
	cvt.u16.u32 	%rs13, %r81;
	shl.b16 	%rs14, %rs13, 4;
	or.b16  	%rs15, %rs12, %rs14;
	ld.const.u32 	%r82, [%rd41+12];
	shl.b32 	%r83, %r82, 1;
	shr.u32 	%r84, %r48, %r83;
	and.b32  	%r85, %r84, 3;
	ld.const.u32 	%r86, [%rd39+12];
	add.s32 	%r87, %r85, %r86;
	mul.hi.s32 	%r88, %r87, 1431655766;
	shr.u32 	%r89, %r88, 31;
	add.s32 	%r90, %r88, %r89;
	mul.lo.s32 	%r91, %r90, 3;
	sub.s32 	%r92, %r87, %r91;
	cvt.u16.u32 	%rs16, %r92;
	shl.b16 	%rs17, %rs16, 6;
	or.b16  	%rs18, %rs15, %rs17;
	ld.const.u32 	%r93, [%rd41+16];
	shl.b32 	%r94, %r93, 1;
	shr.u32 	%r95, %r48, %r94;
	and.b32  	%r96, %r95, 3;
	ld.const.u32 	%r97, [%rd39+16];
	add.s32 	%r98, %r96, %r97;
	mul.hi.s32 	%r99, %r98, 1431655766;
	shr.u32 	%r100, %r99, 31;
	add.s32 	%r101, %r99, %r100;
	mul.lo.s32 	%r102, %r101, 3;
	sub.s32 	%r103, %r98, %r102;
	cvt.u16.u32 	%rs19, %r103;
	shl.b16 	%rs20, %rs19, 8;
	or.b16  	%rs21, %rs18, %rs20;
	ld.const.u32 	%r104, [%rd41+20];
	shl.b32 	%r105, %r104, 1;
	shr.u32 	%r106, %r48, %r105;
	and.b32  	%r107, %r106, 3;
	ld.const.u32 	%r108, [%rd39+20];
	add.s32 	%r109, %r107, %r108;
	mul.hi.s32 	%r110, %r109, 1431655766;
	shr.u32 	%r111, %r110, 31;
	add.s32 	%r112, %r110, %r111;
	mul.lo.s32 	%r113, %r112, 3;
	sub.s32 	%r114, %r109, %r113;
	cvt.u16.u32 	%rs22, %r114;
	shl.b16 	%rs23, %rs22, 10;
	or.b16  	%rs24, %rs21, %rs23;
	ld.const.u32 	%r115, [%rd41+24];
	shl.b32 	%r116, %r115, 1;
	shr.u32 	%r117, %r48, %r116;
	and.b32  	%r118, %r117, 3;
	ld.const.u32 	%r119, [%rd39+24];
	add.s32 	%r120, %r118, %r119;
	mul.hi.s32 	%r121, %r120, 1431655766;
	shr.u32 	%r122, %r121, 31;
	add.s32 	%r123, %r121, %r122;
	mul.lo.s32 	%r124, %r123, 3;
	sub.s32 	%r125, %r120, %r124;
	cvt.u16.u32 	%rs25, %r125;
	shl.b16 	%rs26, %rs25, 12;
	or.b16  	%rs27, %rs24, %rs26;
	ld.const.u32 	%r126, [%rd41+28];
	shl.b32 	%r127, %r126, 1;
	shr.u32 	%r128, %r48, %r127;
	and.b32  	%r129, %r128, 3;
	ld.const.u32 	%r130, [%rd39+28];
	add.s32 	%r131, %r129, %r130;
	mul.hi.s32 	%r132, %r131, 1431655766;
	shr.u32 	%r133, %r132, 31;
	add.s32 	%r134, %r132, %r133;
	add.s32 	%r135, %r131, %r134;
	cvt.u16.u32 	%rs28, %r135;
	shl.b16 	%rs29, %rs28, 14;
	or.b16  	%rs79, %rs27, %rs29;
	cvt.u32.u16 	%r136, %rs80;
	mul.wide.s32 	%rd42, %r10, 48;
	add.s64 	%rd44, %rd43, %rd42;
	ld.const.u32 	%r137, [%rd44];
	shr.u32 	%r138, %r136, %r137;
	cvt.u16.u32 	%rs30, %r138;
	and.b16  	%rs31, %rs30, 1;
	ld.const.u32 	%r139, [%rd44+4];
	shr.u32 	%r140, %r136, %r139;
	cvt.u16.u32 	%rs32, %r140;
	shl.b16 	%rs33, %rs32, 1;
	and.b16  	%rs34, %rs33, 2;
	or.b16  	%rs35, %rs31, %rs34;
	ld.const.u32 	%r141, [%rd44+8];
	shr.u32 	%r142, %r136, %r141;
	cvt.u16.u32 	%rs36, %r142;
	shl.b16 	%rs37, %rs36, 2;
	and.b16  	%rs38, %rs37, 4;
	or.b16  	%rs39, %rs35, %rs38;
	ld.const.u32 	%r143, [%rd44+12];
	shr.u32 	%r144, %r136, %r143;
	cvt.u16.u32 	%rs40, %r144;
	shl.b16 	%rs41, %rs40, 3;
	and.b16  	%rs42, %rs41, 8;
	or.b16  	%rs43, %rs39, %rs42;
	ld.const.u32 	%r145, [%rd44+16];
	shr.u32 	%r146, %r136, %r145;
	cvt.u16.u32 	%rs44, %r146;
	shl.b16 	%rs45, %rs44, 4;
	and.b16  	%rs46, %rs45, 16;
	or.b16  	%rs47, %rs43, %rs46;
	ld.const.u32 	%r147, [%rd44+20];
	shr.u32 	%r148, %r136, %r147;
	cvt.u16.u32 	%rs48, %r148;
	shl.b16 	%rs49, %rs48, 5;
	and.b16  	%rs50, %rs49, 32;
	or.b16  	%rs51, %rs47, %rs50;
	ld.const.u32 	%r149, [%rd44+24];
	shr.u32 	%r150, %r136, %r149;
	cvt.u16.u32 	%rs52, %r150;
	shl.b16 	%rs53, %rs52, 6;
	and.b16  	%rs54, %rs53, 64;
	or.b16  	%rs55, %rs51, %rs54;
	ld.const.u32 	%r151, [%rd44+28];
	shr.u32 	%r152, %r136, %r151;
	cvt.u16.u32 	%rs56, %r152;
	shl.b16 	%rs57, %rs56, 7;
	and.b16  	%rs58, %rs57, 128;
	or.b16  	%rs59, %rs55, %rs58;
	ld.const.u32 	%r153, [%rd44+32];
	shr.u32 	%r154, %r136, %r153;
	cvt.u16.u32 	%rs60, %r154;
	shl.b16 	%rs61, %rs60, 8;
	and.b16  	%rs62, %rs61, 256;
	or.b16  	%rs63, %rs59, %rs62;
	ld.const.u32 	%r155, [%rd44+36];
	shr.u32 	%r156, %r136, %r155;
	cvt.u16.u32 	%rs64, %r156;
	shl.b16 	%rs65, %rs64, 9;
	and.b16  	%rs66, %rs65, 512;
	or.b16  	%rs67, %rs63, %rs66;
	ld.const.u32 	%r157, [%rd44+40];
	shr.u32 	%r158, %r136, %r157;
	cvt.u16.u32 	%rs68, %r158;
	shl.b16 	%rs69, %rs68, 10;
	and.b16  	%rs70, %rs69, 1024;
	or.b16  	%rs71, %rs67, %rs70;
	ld.const.u32 	%r159, [%rd44+44];
	shr.u32 	%r160, %r136, %r159;
	cvt.u16.u32 	%rs72, %r160;
	shl.b16 	%rs73, %rs72, 11;
	and.b16  	%rs74, %rs73, 2048;
	or.b16  	%rs80, %rs71, %rs74;
	add.s32 	%r194, %r194, 1;
	setp.ne.s32 	%p9, %r194, %r28;
	mov.u32 	%r195, %r11;
	@%p9 bra 	$L__BB0_10;
$L__BB0_12:
	setp.ne.s16 	%p10, %rs79, 0;
	@%p10 bra 	$L__BB0_27;
	ld.const.u16 	%rs75, [targetSliceMask];
	and.b16  	%rs76, %rs75, %rs80;
	setp.ne.s16 	%p11, %rs76, %rs75;
	@%p11 bra 	$L__BB0_27;
	setp.lt.s32 	%p12, %r28, 1;
	cvta.to.global.u64 	%rd45, %rd25;
	atom.global.exch.b32 	%r161, [%rd45], 1;
	setp.ne.s32 	%p13, %r161, 0;
	or.pred  	%p14, %p13, %p12;
	@%p14 bra 	$L__BB0_27;
	and.b32  	%r13, %r28, 15;
	setp.lt.u32 	%p15, %r28, 16;
	mov.b32 	%r198, 0;
	@%p15 bra 	$L__BB0_18;
	and.b32  	%r198, %r28, 2147483632;
	neg.s32 	%r196, %r198;
	add.s64 	%rd60, %rd2, 32;
	add.s64 	%rd59, %rd1, 32;
$L__BB0_17:
	.pragma "nounroll";
	ld.local.v2.u32 	{%r163, %r164}, [%rd60+-32];
	st.global.u32 	[%rd59+-32], %r163;
	st.global.u32 	[%rd59+-28], %r164;
	ld.local.v2.u32 	{%r165, %r166}, [%rd60+-24];
	st.global.u32 	[%rd59+-24], %r165;
	st.global.u32 	[%rd59+-20], %r166;
	ld.local.v2.u32 	{%r167, %r168}, [%rd60+-16];
	st.global.u32 	[%rd59+-16], %r167;
	st.global.u32 	[%rd59+-12], %r168;
	ld.local.v2.u32 	{%r169, %r170}, [%rd60+-8];
	st.global.u32 	[%rd59+-8], %r169;
	st.global.u32 	[%rd59+-4], %r170;
	ld.local.v2.u32 	{%r171, %r172}, [%rd60];
	st.global.u32 	[%rd59], %r171;
	st.global.u32 	[%rd59+4], %r172;
	ld.local.v2.u32 	{%r173, %r174}, [%rd60+8];
	st.global.u32 	[%rd59+8], %r173;
	st.global.u32 	[%rd59+12], %r174;
	ld.local.v2.u32 	{%r175, %r176}, [%rd60+16];
	st.global.u32 	[%rd59+16], %r175;
	st.global.u32 	[%rd59+20], %r176;
	ld.local.v2.u32 	{%r177, %r178}, [%rd60+24];
	st.global.u32 	[%rd59+24], %r177;
	st.global.u32 	[%rd59+28], %r178;
	add.s32 	%r196, %r196, 16;
	add.s64 	%rd60, %rd60, 64;
	add.s64 	%rd59, %rd59, 64;
	setp.ne.s32 	%p16, %r196, 0;
	@%p16 bra 	$L__BB0_17;
$L__BB0_18:
	setp.eq.s32 	%p17, %r13, 0;
	@%p17 bra 	$L__BB0_27;
	and.b32  	%r19, %r28, 7;
	setp.lt.u32 	%p18, %r13, 8;
	@%p18 bra 	$L__BB0_21;
	mul.wide.u32 	%rd46, %r198, 4;
	add.s64 	%rd47, %rd2, %rd46;
	ld.local.u32 	%r179, [%rd47];
	add.s64 	%rd48, %rd1, %rd46;
	st.global.u32 	[%rd48], %r179;
	ld.local.u32 	%r180, [%rd47+4];
	st.global.u32 	[%rd48+4], %r180;
	ld.local.u32 	%r181, [%rd47+8];
	st.global.u32 	[%rd48+8], %r181;
	ld.local.u32 	%r182, [%rd47+12];
	st.global.u32 	[%rd48+12], %r182;
	ld.local.u32 	%r183, [%rd47+16];
	st.global.u32 	[%rd48+16], %r183;
	ld.local.u32 	%r184, [%rd47+20];
	st.global.u32 	[%rd48+20], %r184;
	ld.local.u32 	%r185, [%rd47+24];
	st.global.u32 	[%rd48+24], %r185;
	ld.local.u32 	%r186, [%rd47+28];
	st.global.u32 	[%rd48+28], %r186;
	add.s32 	%r198, %r198, 8;
$L__BB0_21:
	setp.eq.s32 	%p19, %r19, 0;
	@%p19 bra 	$L__BB0_27;
	and.b32  	%r22, %r28, 3;
	setp.lt.u32 	%p20, %r19, 4;
	@%p20 bra 	$L__BB0_24;
	mul.wide.u32 	%rd49, %r198, 4;
	add.s64 	%rd50, %rd2, %rd49;
	ld.local.u32 	%r187, [%rd50];
	add.s64 	%rd51, %rd1, %rd49;
	st.global.u32 	[%rd51], %r187;
	ld.local.u32 	%r188, [%rd50+4];
	st.global.u32 	[%rd51+4], %r188;
	ld.local.u32 	%r189, [%rd50+8];
	st.global.u32 	[%rd51+8], %r189;
	ld.local.u32 	%r190, [%rd50+12];
	st.global.u32 	[%rd51+12], %r190;
	add.s32 	%r198, %r198, 4;
$L__BB0_24:
	setp.eq.s32 	%p21, %r22, 0;
	@%p21 bra 	$L__BB0_27;
	mul.wide.u32 	%rd52, %r198, 4;
	add.s64 	%rd62, %rd1, %rd52;
	add.s64 	%rd61, %rd2, %rd52;
	neg.s32 	%r200, %r22;
$L__BB0_26:
	.pragma "nounroll";
	ld.local.u32 	%r191, [%rd61];
	st.global.u32 	[%rd62], %r191;
	add.s64 	%rd62, %rd62, 4;
	add.s64 	%rd61, %rd61, 4;
	add.s32 	%r200, %r200, 1;
	setp.ne.s32 	%p22, %r200, 0;
	@%p22 bra 	$L__BB0_26;
$L__BB0_27:
	ret;

}


// ===== COMPILED SASS (sm_100) =====

	.target	sm_100

	.elftype	@"ET_EXEC"


//--------------------- .note.nv.tkinfo           --------------------------
	.section	.note.nv.tkinfo,"",@"SHT_NOTE"
	.sectionflags	@"SHF_NOTE_NV_TKINFO"
	.tkinfo
        /*0018*/ 	.word	0x00000002
        /*0030*/ 	.string	""
        /*0030*/ 	.string	"ptxas"
        /*0030*/ 	.string	"Cuda compilation tools, release 13.0, V13.0.88"
        /*0030*/ 	.string	"Build cuda_13.0.r13.0/compiler.36424714_0"
        /*0030*/ 	.string	"-arch sm_100 -m 64 "



//--------------------- .note.nv.cuinfo           --------------------------
	.section	.note.nv.cuinfo,"",@"SHT_NOTE"
	.sectionflags	@"SHF_NOTE_NV_CUINFO"
        /*0018*/ 	.short	0x0002
        /*001a*/ 	.short	0x0064
        /*001c*/ 	.short	0x0082
	.zero		2


//--------------------- .nv.info                  --------------------------
	.section	.nv.info,"",@"SHT_CUDA_INFO"
	.align	4


	//----- nvinfo : EIATTR_REGCOUNT
	.align		4
        /*0000*/ 	.byte	0x04, 0x2f
        /*0002*/ 	.short	(.L_6 - .L_5)
	.align		4
.L_5:
        /*0004*/ 	.word	index@(_Z18bruteForceCOKernelttiPiS_)
        /*0008*/ 	.word	0x0000001f


	//----- nvinfo : EIATTR_FRAME_SIZE
	.align		4
.L_6:
        /*000c*/ 	.byte	0x04, 0x11
        /*000e*/ 	.short	(.L_8 - .L_7)
	.align		4
.L_7:
        /*0010*/ 	.word	index@(_Z18bruteForceCOKernelttiPiS_)
        /*0014*/ 	.word	0x00000028


	//----- nvinfo : EIATTR_MIN_STACK_SIZE
	.align		4
.L_8:
        /*0018*/ 	.byte	0x04, 0x12
        /*001a*/ 	.short	(.L_10 - .L_9)
	.align		4
.L_9:
        /*001c*/ 	.word	index@(_Z18bruteForceCOKernelttiPiS_)
        /*0020*/ 	.word	0x00000028
.L_10:


//--------------------- .nv.compat                --------------------------
	.section	.nv.compat,"",@"SHT_CUDA_COMPAT_INFO"
	.align	4
        /*0000*/ 	.byte	0x02, 0x09, 0x00, 0x00, 0x02, 0x02, 0x01, 0x00, 0x02, 0x05, 0x05, 0x00, 0x03, 0x07, 0x01, 0x01
        /*0010*/ 	.byte	0x02, 0x03, 0x00, 0x00, 0x02, 0x06, 0x01, 0x00, 0x04, 0x0b, 0x08, 0x00, 0x09, 0x00, 0x00, 0x00
        /*0020*/ 	.byte	0x00, 0x00, 0x00, 0x00


//--------------------- .nv.info._Z18bruteForceCOKernelttiPiS_ --------------------------
	.section	.nv.info._Z18bruteForceCOKernelttiPiS_,"",@"SHT_CUDA_INFO"
	.sectionflags	@""
	.align	4


	//----- nvinfo : EIATTR_CUDA_API_VERSION
	.align		4
        /*0000*/ 	.byte	0x04, 0x37
        /*0002*/ 	.short	(.L_12 - .L_11)
.L_11:
        /*0004*/ 	.word	0x00000082


	//----- nvinfo : EIATTR_KPARAM_INFO
	.align		4
.L_12:
        /*0008*/ 	.byte	0x04, 0x17
        /*000a*/ 	.short	(.L_14 - .L_13)
.L_13:
        /*000c*/ 	.word	0x00000000
        /*0010*/ 	.short	0x0004
        /*0012*/ 	.short	0x0010
        /*0014*/ 	.byte	0x00, 0xf5, 0x21, 0x00


	//----- nvinfo : EIATTR_KPARAM_INFO
	.align		4
.L_14:
        /*0018*/ 	.byte	0x04, 0x17
        /*001a*/ 	.short	(.L_16 - .L_15)
.L_15:
        /*001c*/ 	.word	0x00000000
        /*0020*/ 	.short	0x0003
        /*0022*/ 	.short	0x0008
        /*0024*/ 	.byte	0x00, 0xf5, 0x21, 0x00


	//----- nvinfo : EIATTR_KPARAM_INFO
	.align		4
.L_16:
        /*0028*/ 	.byte	0x04, 0x17
        /*002a*/ 	.short	(.L_18 - .L_17)
.L_17:
        /*002c*/ 	.word	0x00000000
        /*0030*/ 	.short	0x0002
        /*0032*/ 	.short	0x0004
        /*0034*/ 	.byte	0x00, 0xf0, 0x11, 0x00


	//----- nvinfo : EIATTR_KPARAM_INFO
	.align		4
.L_18:
        /*0038*/ 	.byte	0x04, 0x17
        /*003a*/ 	.short	(.L_20 - .L_19)
.L_19:
        /*003c*/ 	.word	0x00000000
        /*0040*/ 	.short	0x0001
        /*0042*/ 	.short	0x0002
        /*0044*/ 	.byte	0x00, 0xf0, 0x09, 0x00


	//----- nvinfo : EIATTR_KPARAM_INFO
	.align		4
.L_20:
        /*0048*/ 	.byte	0x04, 0x17
        /*004a*/ 	.short	(.L_22 - .L_21)
.L_21:
        /*004c*/ 	.word	0x00000000
        /*0050*/ 	.short	0x0000
        /*0052*/ 	.short	0x0000
        /*0054*/ 	.byte	0x00, 0xf0, 0x09, 0x00


	//----- nvinfo : EIATTR_SPARSE_MMA_MASK
	.align		4
.L_22:
        /*0058*/ 	.byte	0x03, 0x50
        /*005a*/ 	.short	0x0000


	//----- nvinfo : EIATTR_MAXREG_COUNT
	.align		4
        /*005c*/ 	.byte	0x03, 0x1b
        /*005e*/ 	.short	0x00ff


	//----- nvinfo : EIATTR_MERCURY_ISA_VERSION
	.align		4
        /*0060*/ 	.byte	0x03, 0x5f
        /*0062*/ 	.short	0x0101


	//----- nvinfo : EIATTR_VRC_CTA_INIT_COUNT
	.align		4
        /*0064*/ 	.byte	0x02, 0x4a
	.zero		1
	.zero		1


	//----- nvinfo : EIATTR_EXIT_INSTR_OFFSETS
	.align		4
        /*0068*/ 	.byte	0x04, 0x1c
        /*006a*/ 	.short	(.L_24 - .L_23)


	//   ....[0]....
.L_23:
        /*006c*/ 	.word	0x000004b0


	//   ....[1]....
        /*0070*/ 	.word	0x00000590


	//   ....[2]....
        /*0074*/ 	.word	0x00000df0


	//   ....[3]....
        /*0078*/ 	.word	0x00000e60


	//   ....[4]....
        /*007c*/ 	.word	0x00000ed0


	//   ....[5]....
        /*0080*/ 	.word	0x000011b0


	//   ....[6]....
        /*0084*/ 	.word	0x00001300


	//   ....[7]....
        /*0088*/ 	.word	0x000013f0


	//   ....[8]....
        /*008c*/ 	.word	0x000014c0


	//----- nvinfo : EIATTR_CBANK_PARAM_SIZE
	.align		4
.L_24:
        /*0090*/ 	.byte	0x03, 0x19
        /*0092*/ 	.short	0x0018


	//----- nvinfo : EIATTR_PARAM_CBANK
	.align		4
        /*0094*/ 	.byte	0x04, 0x0a
        /*0096*/ 	.short	(.L_26 - .L_25)
	.align		4
.L_25:
        /*0098*/ 	.word	index@(.nv.constant0._Z18bruteForceCOKernelttiPiS_)
        /*009c*/ 	.short	0x0380
        /*009e*/ 	.short	0x0018


	//----- nvinfo : EIATTR_SW_WAR
	.align		4
.L_26:
        /*00a0*/ 	.byte	0x04, 0x36
        /*00a2*/ 	.short	(.L_28 - .L_27)
.L_27:
        /*00a4*/ 	.word	0x00000008
.L_28:


//--------------------- .nv.callgraph             --------------------------
	.section	.nv.callgraph,"",@"SHT_CUDA_CALLGRAPH"
	.align	4
	.sectionentsize	8
	.align		4
        /*0000*/ 	.word	0x00000000
	.align		4
        /*0004*/ 	.word	0xffffffff
	.align		4
        /*0008*/ 	.word	0x00000000
	.align		4
        /*000c*/ 	.word	0xfffffffe
	.align		4
        /*0010*/ 	.word	0x00000000
	.align		4
        /*0014*/ 	.word	0xfffffffd
	.align		4
        /*0018*/ 	.word	0x00000000
	.align		4
        /*001c*/ 	.word	0xfffffffc


//--------------------- .nv.constant3             --------------------------
	.section	.nv.constant3,"a",@progbits
	.align	4
.nv.constant3:
	.type		allowedMoves,@object
	.size		allowedMoves,(coPerm - allowedMoves)
allowedMoves:
        /*0000*/ 	.byte	0x00, 0x00, 0x00, 0x00, 0x01, 0x00, 0x00, 0x00, 0x02, 0x00, 0x00, 0x00, 0x03, 0x00, 0x00, 0x00
        /*0010*/ 	.byte	0x04, 0x00, 0x00, 0x00, 0x05, 0x00, 0x00, 0x00, 0x09, 0x00, 0x00, 0x00, 0x0a, 0x00, 0x00, 0x00
        /*0020*/ 	.byte	0x0b, 0x00, 0x00, 0x00, 0x0c, 0x00, 0x00, 0x00, 0x0d, 0x00, 0x00, 0x00, 0x0e, 0x00, 0x00, 0x00
        /*0030*/ 	.byte	0x07, 0x00, 0x00, 0x00, 0x10, 0x00, 0x00, 0x00
	.type		coPerm,@object
	.size		coPerm,(coTwist - coPerm)
coPerm:
        /*0038*/ 	.byte	0x03, 0x00, 0x00, 0x00, 0x00, 0x00, 0x00, 0x00, 0x01, 0x00, 0x00, 0x00, 0x02, 0x00, 0x00, 0x00
        /* <DEDUP_REMOVED lines=35> */
	.type		coTwist,@object
	.size		coTwist,(ePerm - coTwist)
coTwist:
        /* <DEDUP_REMOVED lines=36> */
	.type		ePerm,@object
	.size		ePerm,(targetSliceMask - ePerm)
ePerm:
        /* <DEDUP_REMOVED lines=54> */
	.type		targetSliceMask,@object
	.size		targetSliceMask,(.L_4 - targetSliceMask)
targetSliceMask:
        /*0818*/ 	.byte	0x00, 0x0f
.L_4:


//--------------------- .text._Z18bruteForceCOKernelttiPiS_ --------------------------
	.section	.text._Z18bruteForceCOKernelttiPiS_,"ax",@progbits
	.align	128
        .global         _Z18bruteForceCOKernelttiPiS_
        .type           _Z18bruteForceCOKernelttiPiS_,@function
        .size           _Z18bruteForceCOKernelttiPiS_,(.L_x_15 - _Z18bruteForceCOKernelttiPiS_)
        .other          _Z18bruteForceCOKernelttiPiS_,@"STO_CUDA_ENTRY STV_DEFAULT"
_Z18bruteForceCOKernelttiPiS_:
.text._Z18bruteForceCOKernelttiPiS_:
[----:B------:R-:W0:Y:S01]  /*0000*/  LDC R1, c[0x0][0x37c] ;  /* 0x0000df00ff017b82 */ /* 0x000e220000000800 */
[----:B------:R-:W1:Y:S01]  /*0010*/  LDCU UR5, c[0x0][0x384] ;  /* 0x00007080ff0577ac */ /* 0x000e620008000800 */
[----:B------:R-:W2:Y:S06]  /*0020*/  S2R R3, SR_TID.X ;  /* 0x0000000000037919 */ /* 0x000eac0000002100 */
[----:B------:R-:W2:Y:S01]  /*0030*/  S2UR UR4, SR_CTAID.X ;  /* 0x00000000000479c3 */ /* 0x000ea20000002500 */
[----:B0-----:R-:W-:Y:S01]  /*0040*/  VIADD R1, R1, 0xffffffd8 ;  /* 0xffffffd801017836 */ /* 0x001fe20000000000 */
[----:B------:R-:W0:Y:S01]  /*0050*/  LDCU.U16 UR6, c[0x0][0x380] ;  /* 0x00007000ff0677ac */ /* 0x000e220008000400 */
[----:B------:R-:W3:Y:S05]  /*0060*/  LDCU.U16 UR7, c[0x0][0x382] ;  /* 0x00007040ff0777ac */ /* 0x000eea0008000400 */
[----:B------:R-:W2:Y:S01]  /*0070*/  LDC R2, c[0x0][0x360] ;  /* 0x0000d800ff027b82 */ /* 0x000ea20000000800 */
[----:B-1----:R-:W-:Y:S01]  /*0080*/  IMAD.U32 R19, RZ, RZ, UR5 ;  /* 0x00000005ff137e24 */ /* 0x002fe2000f8e00ff */
[----:B------:R-:W-:Y:S01]  /*0090*/  UMOV UR5, 0x1 ;  /* 0x0000000100057882 */ /* 0x000fe20000000000 */
[----:B0-----:R-:W-:-:S03]  /*00a0*/  IMAD.U32 R21, RZ, RZ, UR6 ;  /* 0x00000006ff157e24 */ /* 0x001fc6000f8e00ff */
[----:B------:R-:W-:Y:S01]  /*00b0*/  ISETP.GE.AND P1, PT, R19, 0x1, PT ;  /* 0x000000011300780c */ /* 0x000fe20003f26270 */
[----:B---3--:R-:W-:Y:S02]  /*00c0*/  IMAD.U32 R22, RZ, RZ, UR7 ;  /* 0x00000007ff167e24 */ /* 0x008fe4000f8e00ff */
[----:B--2---:R-:W-:Y:S01]  /*00d0*/  IMAD R2, R2, UR4, R3 ;  /* 0x0000000402027c24 */ /* 0x004fe2000f8e0203 */
[----:B------:R-:W-:Y:S01]  /*00e0*/  UMOV UR4, URZ ;  /* 0x000000ff00047c82 */ /* 0x000fe20008000000 */
[----:B------:R-:W-:-:S08]  /*00f0*/  IMAD.MOV.U32 R3, RZ, RZ, RZ ;  /* 0x000000ffff037224 */ /* 0x000fd000078e00ff */
[----:B------:R-:W-:Y:S05]  /*0100*/  @!P1 BRA `(.L_x_0) ;  /* 0x0000000000dc9947 */ /* 0x000fea0003800000 */
[C---:B------:R-:W-:Y:S01]  /*0110*/  ISETP.GE.U32.AND P0, PT, R19.reuse, 0x4, PT ;  /* 0x000000041300780c */ /* 0x040fe20003f06070 */
[----:B------:R-:W-:Y:S01]  /*0120*/  UMOV UR5, 0x1 ;  /* 0x0000000100057882 */ /* 0x000fe20000000000 */
[----:B------:R-:W-:Y:S01]  /*0130*/  UMOV UR4, URZ ;  /* 0x000000ff00047c82 */ /* 0x000fe20008000000 */
[----:B------:R-:W-:-:S10]  /*0140*/  LOP3.LUT R0, R19, 0x3, RZ, 0xc0, !PT ;  /* 0x0000000313007812 */ /* 0x000fd400078ec0ff */
[----:B------:R-:W-:Y:S05]  /*0150*/  @!P0 BRA `(.L_x_1) ;  /* 0x0000000000a08947 */ /* 0x000fea0003800000 */
[----:B------:R-:W-:Y:S01]  /*0160*/  LOP3.LUT R4, R19, 0x7ffffffc, RZ, 0xc0, !PT ;  /* 0x7ffffffc13047812 */ /* 0x000fe200078ec0ff */
[----:B------:R-:W-:Y:S01]  /*0170*/  UMOV UR5, 0x1 ;  /* 0x0000000100057882 */ /* 0x000fe20000000000 */
[----:B------:R-:W-:-:S03]  /*0180*/  UMOV UR4, URZ ;  /* 0x000000ff00047c82 */ /* 0x000fc60008000000 */
[----:B------:R-:W-:-:S05]  /*0190*/  IMAD.MOV R4, RZ, RZ, -R4 ;  /* 0x000000ffff047224 */ /* 0x000fca00078e0a04 */
[----:B------:R-:W-:-:S13]  /*01a0*/  ISETP.GE.AND P0, PT, R4, RZ, PT ;  /* 0x000000ff0400720c */ /* 0x000fda0003f06270 */
[----:B------:R-:W-:Y:S05]  /*01b0*/  @P0 BRA `(.L_x_2) ;  /* 0x00000000006c0947 */ /* 0x000fea0003800000 */
[----:B------:R-:W-:Y:S01]  /*01c0*/  IMAD.MOV R5, RZ, RZ, -R4 ;  /* 0x000000ffff057224 */ /* 0x000fe200078e0a04 */
[----:B------:R-:W-:-:S04]  /*01d0*/  PLOP3.LUT P0, PT, PT, PT, PT, 0x80, 0x8 ;  /* 0x000000000008781c */ /* 0x000fc80003f0f070 */
[----:B------:R-:W-:-:S13]  /*01e0*/  ISETP.GT.AND P2, PT, R5, 0xc, PT ;  /* 0x0000000c0500780c */ /* 0x000fda0003f44270 */
[----:B------:R-:W-:Y:S05]  /*01f0*/  @!P2 BRA `(.L_x_3) ;  /* 0x000000000024a947 */ /* 0x000fea0003800000 */
[----:B------:R-:W-:-:S13]  /*0200*/  PLOP3.LUT P0, PT, PT, PT, PT, 0x8, 0x80 ;  /* 0x000000000080781c */ /* 0x000fda0003f0e170 */
.L_x_4:
[----:B------:R-:W-:Y:S01]  /*0210*/  VIADD R4, R4, 0x10 ;  /* 0x0000001004047836 */ /* 0x000fe20000000000 */
[----:B------:R-:W-:Y:S02]  /*0220*/  UIMAD UR4, UR4, 0x7d810000, URZ ;  /* 0x7d810000040478a4 */ /* 0x000fe4000f8e02ff */
[----:B------:R-:W-:Y:S02]  /*0230*/  UIMAD.WIDE.U32 UR6, UR5, 0x7d810000, URZ ;  /* 0x7d810000050678a5 */ /* 0x000fe4000f8e00ff */
[----:B------:R-:W-:Y:S01]  /*0240*/  ISETP.GE.AND P2, PT, R4, -0xc, PT ;  /* 0xfffffff40400780c */ /* 0x000fe20003f46270 */
[----:B------:R-:W-:-:S04]  /*0250*/  UIMAD UR4, UR5, 0x1e39a505, UR4 ;  /* 0x1e39a505050478a4 */ /* 0x000fc8000f8e0204 */
[----:B------:R-:W-:Y:S01]  /*0260*/  UIADD3 UR4, UPT, UPT, UR7, UR4, URZ ;  /* 0x0000000407047290 */ /* 0x000fe2000fffe0ff */
[----:B------:R-:W-:-:S07]  /*0270*/  UMOV UR5, UR6 ;  /* 0x0000000600057c82 */ /* 0x000fce0008000000 */
[----:B------:R-:W-:Y:S05]  /*0280*/  @!P2 BRA `(.L_x_4) ;  /* 0xfffffffc00e0a947 */ /* 0x000fea000383ffff */
.L_x_3:
[----:B------:R-:W-:-:S05]  /*0290*/  IMAD.MOV R5, RZ, RZ, -R4 ;  /* 0x000000ffff057224 */ /* 0x000fca00078e0a04 */
[----:B------:R-:W-:-:S13]  /*02a0*/  ISETP.GT.AND P2, PT, R5, 0x4, PT ;  /* 0x000000040500780c */ /* 0x000fda0003f44270 */
[----:B------:R-:W-:Y:S05]  /*02b0*/  @!P2 BRA `(.L_x_5) ;  /* 0x000000000024a947 */ /* 0x000fea0003800000 */
[----:B------:R-:W-:Y:S01]  /*02c0*/  UIMAD.WIDE.U32 UR6, UR5, 0x9610, URZ ;  /* 0x00009610050678a5 */ /* 0x000fe2000f8e00ff */
[----:B------:R-:W-:Y:S01]  /*02d0*/  PLOP3.LUT P0, PT, PT, PT, PT, 0x8, 0x80 ;  /* 0x000000000080781c */ /* 0x000fe20003f0e170 */
[----:B------:R-:W-:Y:S01]  /*02e0*/  UIMAD UR4, UR4, 0x9610, URZ ;  /* 0x00009610040478a4 */ /* 0x000fe2000f8e02ff */
[----:B------:R-:W-:-:S03]  /*02f0*/  VIADD R4, R4, 0x8 ;  /* 0x0000000804047836 */ /* 0x000fc60000000000 */
[----:B------:R-:W-:Y:S02]  /*0300*/  UIADD3 UR4, UPT, UPT, UR7, UR4, URZ ;  /* 0x0000000407047290 */ /* 0x000fe4000fffe0ff */
[----:B------:R-:W-:Y:S02]  /*0310*/  UIMAD.WIDE.U32 UR6, UR6, 0x9610, URZ ;  /* 0x00009610060678a5 */ /* 0x000fe4000f8e00ff */
[----:B------:R-:W-:-:S04]  /*0320*/  UIMAD UR4, UR4, 0x9610, URZ ;  /* 0x00009610040478a4 */ /* 0x000fc8000f8e02ff */
[----:B------:R-:W-:Y:S01]  /*0330*/  UIADD3 UR4, UPT, UPT, UR7, UR4, URZ ;  /* 0x0000000407047290 */ /* 0x000fe2000fffe0ff */
[----:B------:R-:W-:-:S11]  /*0340*/  UMOV UR5, UR6 ;  /* 0x0000000600057c82 */ /* 0x000fd60008000000 */
.L_x_5:
[----:B------:R-:W-:-:S13]  /*0350*/  ISETP.NE.OR P0, PT, R4, RZ, P0 ;  /* 0x000000ff0400720c */ /* 0x000fda0000705670 */
[----:B------:R-:W-:Y:S05]  /*0360*/  @!P0 BRA `(.L_x_1) ;  /* 0x00000000001c8947 */ /* 0x000fea0003800000 */
.L_x_2:
[----:B------:R-:W-:Y:S01]  /*0370*/  VIADD R4, R4, 0x4 ;  /* 0x0000000404047836 */ /* 0x000fe20000000000 */
[----:B------:R-:W-:Y:S02]  /*0380*/  UIMAD.WIDE.U32 UR6, UR5, 0x9610, URZ ;  /* 0x00009610050678a5 */ /* 0x000fe4000f8e00ff */
[----:B------:R-:W-:Y:S02]  /*0390*/  UIMAD UR4, UR4, 0x9610, URZ ;  /* 0x00009610040478a4 */ /* 0x000fe4000f8e02ff */
[----:B------:R-:W-:Y:S02]  /*03a0*/  ISETP.NE.AND P0, PT, R4, RZ, PT ;  /* 0x000000ff0400720c */ /* 0x000fe40003f05270 */
[----:B------:R-:W-:Y:S01]  /*03b0*/  UIADD3 UR4, UPT, UPT, UR7, UR4, URZ ;  /* 0x0000000407047290 */ /* 0x000fe2000fffe0ff */
[----:B------:R-:W-:-:S10]  /*03c0*/  UMOV UR5, UR6 ;  /* 0x0000000600057c82 */ /* 0x000fd40008000000 */
[----:B------:R-:W-:Y:S05]  /*03d0*/  @P0 BRA `(.L_x_2) ;  /* 0xfffffffc00e40947 */ /* 0x000fea000383ffff */
.L_x_1:
[----:B------:R-:W-:-:S13]  /*03e0*/  ISETP.NE.AND P0, PT, R0, RZ, PT ;  /* 0x000000ff0000720c */ /* 0x000fda0003f05270 */
[----:B------:R-:W-:Y:S05]  /*03f0*/  @!P0 BRA `(.L_x_0) ;  /* 0x0000000000208947 */ /* 0x000fea0003800000 */
[----:B------:R-:W-:-:S07]  /*0400*/  IMAD.MOV R0, RZ, RZ, -R0 ;  /* 0x000000ffff007224 */ /* 0x000fce00078e0a00 */
.L_x_6:
[----:B------:R-:W-:Y:S01]  /*0410*/  VIADD R0, R0, 0x1 ;  /* 0x0000000100007836 */ /* 0x000fe20000000000 */
[----:B------:R-:W-:Y:S02]  /*0420*/  UIMAD.WIDE.U32 UR6, UR5, 0xe, URZ ;  /* 0x0000000e050678a5 */ /* 0x000fe4000f8e00ff */
[----:B------:R-:W-:Y:S02]  /*0430*/  UIMAD UR4, UR4, 0xe, URZ ;  /* 0x0000000e040478a4 */ /* 0x000fe4000f8e02ff */
[----:B------:R-:W-:Y:S02]  /*0440*/  ISETP.NE.AND P0, PT, R0, RZ, PT ;  /* 0x000000ff0000720c */ /* 0x000fe40003f05270 */
[----:B------:R-:W-:Y:S01]  /*0450*/  UIADD3 UR4, UPT, UPT, UR7, UR4, URZ ;  /* 0x0000000407047290 */ /* 0x000fe2000fffe0ff */
[----:B------:R-:W-:-:S10]  /*0460*/  UMOV UR5, UR6 ;  /* 0x0000000600057c82 */ /* 0x000fd40008000000 */
[----:B------:R-:W-:Y:S05]  /*0470*/  @P0 BRA `(.L_x_6) ;  /* 0xfffffffc00e40947 */ /* 0x000fea000383ffff */
.L_x_0:
[----:B------:R-:W-:Y:S01]  /*0480*/  IMAD.U32 R5, RZ, RZ, UR4 ;  /* 0x00000004ff057e24 */ /* 0x000fe2000f8e00ff */
[----:B------:R-:W-:-:S04]  /*0490*/  ISETP.LT.U32.AND P0, PT, R2, UR5, PT ;  /* 0x0000000502007c0c */ /* 0x000fc8000bf01070 */
[----:B------:R-:W-:-:S13]  /*04a0*/  ISETP.GT.U32.AND.EX P0, PT, R5, R3, PT, P0 ;  /* 0x000000030500720c */ /* 0x000fda0003f04100 */
[----:B------:R-:W-:Y:S05]  /*04b0*/  @!P0 EXIT ;  /* 0x000000000000894d */ /* 0x000fea0003800000 */
[----:B------:R-:W-:Y:S05]  /*04c0*/  @!P1 BRA `(.L_x_7) ;  /* 0x0000000800409947 */ /* 0x000fea0003800000 */
[----:B------:R-:W0:Y:S01]  /*04d0*/  LDC R19, c[0x0][0x384] ;  /* 0x0000e100ff137b82 */ /* 0x000e220000000800 */
[----:B------:R-:W-:Y:S02]  /*04e0*/  IMAD.MOV.U32 R5, RZ, RZ, -0x1 ;  /* 0xffffffffff057424 */ /* 0x000fe400078e00ff */
[----:B------:R-:W-:-:S07]  /*04f0*/  IMAD.MOV.U32 R0, RZ, RZ, RZ ;  /* 0x000000ffff007224 */ /* 0x000fce00078e00ff */
.L_x_8:
[----:B------:R-:W-:-:S05]  /*0500*/  SHF.R.U32.HI R3, RZ, 0x1, R2 ;  /* 0x00000001ff037819 */ /* 0x000fca0000011602 */
[----:B------:R-:W-:-:S05]  /*0510*/  IMAD.HI.U32 R3, R3, -0x6db6db6d, RZ ;  /* 0x9249249303037827 */ /* 0x000fca00078e00ff */
[----:B------:R-:W-:-:S05]  /*0520*/  SHF.R.U32.HI R20, RZ, 0x2, R3 ;  /* 0x00000002ff147819 */ /* 0x000fca0000011603 */
[----:B------:R-:W-:-:S04]  /*0530*/  IMAD R2, R20, -0xe, R2 ;  /* 0xfffffff214027824 */ /* 0x000fc800078e0202 */
[----:B------:R-:W-:-:S04]  /*0540*/  IMAD.SHL.U32 R2, R2, 0x4, RZ ;  /* 0x0000000402027824 */ /* 0x000fc800078e00ff */
[----:B------:R-:W1:Y:S02]  /*0550*/  LDC R12, c[0x3][R2] ;  /* 0x00c00000020c7b82 */ /* 0x000e640000000800 */
[----:B-1----:R-:W-:-:S05]  /*0560*/  IMAD.HI R18, R12, 0x55555556, RZ ;  /* 0x555555560c127827 */ /* 0x002fca00078e02ff */
[----:B------:R-:W-:-:S04]  /*0570*/  LEA.HI R18, R18, R18, RZ, 0x1 ;  /* 0x0000001212127211 */ /* 0x000fc800078f08ff */
[----:B------:R-:W-:-:S13]  /*0580*/  ISETP.NE.AND P0, PT, R18, R5, PT ;  /* 0x000000051200720c */ /* 0x000fda0003f05270 */
[----:B------:R-:W-:Y:S05]  /*0590*/  @!P0 EXIT ;  /* 0x000000000000894d */ /* 0x000fea0003800000 */
[----:B------:R-:W-:Y:S01]  /*05a0*/  IMAD.SHL.U32 R24, R12, 0x20, RZ ;  /* 0x000000200c187824 */ /* 0x000fe200078e00ff */
[----:B------:R-:W-:Y:S01]  /*05b0*/  LOP3.LUT R21, R21, 0xffff, RZ, 0xc0, !PT ;  /* 0x0000ffff15157812 */ /* 0x000fe200078ec0ff */
[----:B------:R-:W-:Y:S01]  /*05c0*/  IMAD.MOV.U32 R23, RZ, RZ, 0x4b8 ;  /* 0x000004b8ff177424 */ /* 0x000fe200078e00ff */
[----:B------:R-:W-:Y:S01]  /*05d0*/  LOP3.LUT R22, R22, 0xffff, RZ, 0xc0, !PT ;  /* 0x0000ffff16167812 */ /* 0x000fe200078ec0ff */
[----:B------:R-:W1:Y:S02]  /*05e0*/  LDC.64 R6, c[0x3][R24+0x38] ;  /* 0x00c00e0018067b82 */ /* 0x000e640000000a00 */
[----:B------:R-:W-:-:S06]  /*05f0*/  IMAD R23, R12, 0x30, R23 ;  /* 0x000000300c177824 */ /* 0x000fcc00078e0217 */
[----:B------:R-:W2:Y:S08]  /*0600*/  LDC.64 R4, c[0x3][R24+0x40] ;  /* 0x00c0100018047b82 */ /* 0x000eb00000000a00 */
[----:B------:R-:W3:Y:S08]  /*0610*/  LDC.64 R2, c[0x3][R24+0x278] ;  /* 0x00c09e0018027b82 */ /* 0x000ef00000000a00 */
[----:B------:R-:W4:Y:S08]  /*0620*/  LDC.64 R8, c[0x3][R24+0x280] ;  /* 0x00c0a00018087b82 */ /* 0x000f300000000a00 */
[----:B------:R-:W5:Y:S08]  /*0630*/  LDC.64 R10, c[0x3][R23] ;  /* 0x00c00000170a7b82 */ /* 0x000f700000000a00 */
[----:B------:R-:W0:Y:S01]  /*0640*/  LDC.64 R16, c[0x3][R23+0x8] ;  /* 0x00c0020017107b82 */ /* 0x000e220000000a00 */
[----:B-1----:R-:W-:-:S02]  /*0650*/  IMAD.SHL.U32 R6, R6, 0x2, RZ ;  /* 0x0000000206067824 */ /* 0x002fc400078e00ff */
[----:B------:R-:W-:-:S03]  /*0660*/  IMAD.SHL.U32 R14, R7, 0x2, RZ ;  /* 0x00000002070e7824 */ /* 0x000fc600078e00ff */
[--C-:B------:R-:W-:Y:S02]  /*0670*/  SHF.R.U32.HI R6, RZ, R6, R21.reuse ;  /* 0x00000006ff067219 */ /* 0x100fe40000011615 */
[----:B------:R-:W-:Y:S01]  /*0680*/  SHF.R.U32.HI R14, RZ, R14, R21 ;  /* 0x0000000eff0e7219 */ /* 0x000fe20000011615 */
[----:B--2---:R-:W-:Y:S01]  /*0690*/  IMAD.SHL.U32 R4, R4, 0x2, RZ ;  /* 0x0000000204047824 */ /* 0x004fe200078e00ff */
[----:B------:R-:W-:-:S04]  /*06a0*/  LOP3.LUT R25, R6, 0x3, RZ, 0xc0, !PT ;  /* 0x0000000306197812 */ /* 0x000fc800078ec0ff */
[----:B------:R-:W-:Y:S02]  /*06b0*/  SHF.R.U32.HI R7, RZ, R4, R21 ;  /* 0x00000004ff077219 */ /* 0x000fe40000011615 */
[----:B------:R-:W-:Y:S01]  /*06c0*/  LOP3.LUT R4, R14, 0x3, RZ, 0xc0, !PT ;  /* 0x000000030e047812 */ /* 0x000fe200078ec0ff */
[----:B---3--:R-:W-:Y:S01]  /*06d0*/  IMAD.IADD R25, R25, 0x1, R2 ;  /* 0x0000000119197824 */ /* 0x008fe200078e0202 */
[----:B------:R-:W-:Y:S01]  /*06e0*/  LOP3.LUT R13, R7, 0x3, RZ, 0xc0, !PT ;  /* 0x00000003070d7812 */ /* 0x000fe200078ec0ff */
[----:B------:R-:W-:Y:S02]  /*06f0*/  IMAD R7, R0, 0x4, R1 ;  /* 0x0000000400077824 */ /* 0x000fe400078e0201 */
[----:B------:R-:W-:Y:S02]  /*0700*/  IMAD.IADD R4, R4, 0x1, R3 ;  /* 0x0000000104047824 */ /* 0x000fe400078e0203 */
[----:B------:R-:W-:Y:S01]  /*0710*/  IMAD.HI R6, R25, 0x55555556, RZ ;  /* 0x5555555619067827 */ /* 0x000fe200078e02ff */
[----:B------:R-:W1:Y:S01]  /*0720*/  LDC.64 R2, c[0x3][R24+0x48] ;  /* 0x00c0120018027b82 */ /* 0x000e620000000a00 */
[----:B------:R2:W-:Y:S02]  /*0730*/  STL [R7], R12 ;  /* 0x0000000c07007387 */ /* 0x0005e40000100800 */
[----:B----4-:R-:W-:Y:S01]  /*0740*/  IMAD.IADD R8, R13, 0x1, R8 ;  /* 0x000000010d087824 */ /* 0x010fe200078e0208 */
[----:B------:R-:W-:Y:S01]  /*0750*/  LEA.HI R6, R6, R6, RZ, 0x1 ;  /* 0x0000000606067211 */ /* 0x000fe200078f08ff */
[----:B------:R-:W-:-:S04]  /*0760*/  IMAD.HI R13, R4, 0x55555556, RZ ;  /* 0x55555556040d7827 */ /* 0x000fc800078e02ff */
[----:B------:R-:W-:Y:S01]  /*0770*/  IMAD.HI R14, R8, 0x55555556, RZ ;  /* 0x55555556080e7827 */ /* 0x000fe200078e02ff */
[----:B------:R-:W-:Y:S02]  /*0780*/  LEA.HI R13, R13, R13, RZ, 0x1 ;  /* 0x0000000d0d0d7211 */ /* 0x000fe400078f08ff */
[----:B-----5:R-:W-:Y:S01]  /*0790*/  SHF.R.U32.HI R11, RZ, R11, R22 ;  /* 0x0000000bff0b7219 */ /* 0x020fe20000011616 */
[----:B------:R-:W-:Y:S01]  /*07a0*/  IMAD R25, R6, -0x3, R25 ;  /* 0xfffffffd06197824 */ /* 0x000fe200078e0219 */
[----:B------:R-:W-:Y:S01]  /*07b0*/  LEA.HI R15, R14, R14, RZ, 0x1 ;  /* 0x0000000e0e0f7211 */ /* 0x000fe200078f08ff */
[----:B------:R-:W-:Y:S01]  /*07c0*/  IMAD R13, R13, -0x3, R4 ;  /* 0xfffffffd0d0d7824 */ /* 0x000fe200078e0204 */
[----:B------:R-:W-:Y:S01]  /*07d0*/  SHF.L.U32 R6, R5, 0x1, RZ ;  /* 0x0000000105067819 */ /* 0x000fe200000006ff */
[----:B------:R-:W-:Y:S01]  /*07e0*/  IMAD.SHL.U32 R11, R11, 0x2, RZ ;  /* 0x000000020b0b7824 */ /* 0x000fe200078e00ff */
[----:B------:R-:W3:Y:S01]  /*07f0*/  LDC.64 R4, c[0x3][R23+0x10] ;  /* 0x00c0040017047b82 */ /* 0x000ee20000000a00 */
[----:B------:R-:W-:Y:S01]  /*0800*/  IMAD R8, R15, -0x3, R8 ;  /* 0xfffffffd0f087824 */ /* 0x000fe200078e0208 */
[----:B--2---:R-:W-:Y:S01]  /*0810*/  SHF.R.U32.HI R12, RZ, R6, R21 ;  /* 0x00000006ff0c7219 */ /* 0x004fe20000011615 */
[----:B------:R-:W-:Y:S01]  /*0820*/  VIADD R0, R0, 0x1 ;  /* 0x0000000100007836 */ /* 0x000fe20000000000 */
[----:B------:R-:W-:Y:S01]  /*0830*/  SHF.R.U32.HI R14, RZ, R10, R22 ;  /* 0x0000000aff0e7219 */ /* 0x000fe20000011616 */
[----:B------:R-:W-:Y:S01]  /*0840*/  IMAD.SHL.U32 R10, R13, 0x4, RZ ;  /* 0x000000040d0a7824 */ /* 0x000fe200078e00ff */
[----:B------:R-:W-:Y:S01]  /*0850*/  LOP3.LUT R12, R12, 0x3, RZ, 0xc0, !PT ;  /* 0x000000030c0c7812 */ /* 0x000fe200078ec0ff */
[----:B------:R-:W-:Y:S01]  /*0860*/  IMAD.SHL.U32 R8, R8, 0x10, RZ ;  /* 0x0000001008087824 */ /* 0x000fe200078e00ff */
[----:B------:R-:W2:Y:S01]  /*0870*/  LDC.64 R6, c[0x3][R24+0x288] ;  /* 0x00c0a20018067b82 */ /* 0x000ea20000000a00 */
[----:B------:R-:W-:-:S02]  /*0880*/  LOP3.LUT R14, R14, 0x1, RZ, 0xc0, !PT ;  /* 0x000000010e0e7812 */ /* 0x000fc400078ec0ff */
[----:B------:R-:W-:Y:S01]  /*0890*/  IMAD.IADD R26, R12, 0x1, R9 ;  /* 0x000000010c1a7824 */ /* 0x000fe200078e0209 */
[----:B------:R-:W-:Y:S02]  /*08a0*/  LOP3.LUT R25, R8, R10, R25, 0xfe, !PT ;  /* 0x0000000a08197212 */ /* 0x000fe400078efe19 */
[----:B------:R-:W-:Y:S01]  /*08b0*/  LOP3.LUT R14, R14, 0x2, R11, 0xf8, !PT ;  /* 0x000000020e0e7812 */ /* 0x000fe200078ef80b */
[----:B------:R-:W-:Y:S01]  /*08c0*/  IMAD.HI R12, R26, 0x55555556, RZ ;  /* 0x555555561a0c7827 */ /* 0x000fe200078e02ff */
[----:B------:R-:W4:Y:S01]  /*08d0*/  LDC.64 R8, c[0x3][R23+0x18] ;  /* 0x00c0060017087b82 */ /* 0x000f220000000a00 */
[--C-:B0-----:R-:W-:Y:S02]  /*08e0*/  SHF.R.U32.HI R16, RZ, R16, R22.reuse ;  /* 0x00000010ff107219 */ /* 0x101fe40000011616 */
[----:B------:R-:W-:Y:S02]  /*08f0*/  SHF.R.U32.HI R17, RZ, R17, R22 ;  /* 0x00000011ff117219 */ /* 0x000fe40000011616 */
[----:B------:R-:W-:Y:S01]  /*0900*/  LEA.HI R13, R12, R12, RZ, 0x1 ;  /* 0x0000000c0c0d7211 */ /* 0x000fe200078f08ff */
[----:B------:R-:W-:Y:S01]  /*0910*/  IMAD.SHL.U32 R15, R16, 0x4, RZ ;  /* 0x00000004100f7824 */ /* 0x000fe200078e00ff */
[----:B------:R-:W-:Y:S01]  /*0920*/  ISETP.NE.AND P0, PT, R0, R19, PT ;  /* 0x000000130000720c */ /* 0x000fe20003f05270 */
[----:B------:R-:W0:Y:S01]  /*0930*/  LDC.64 R10, c[0x3][R24+0x50] ;  /* 0x00c01400180a7b82 */ /* 0x000e220000000a00 */
[----:B------:R-:W-:-:S02]  /*0940*/  IMAD.SHL.U32 R17, R17, 0x8, RZ ;  /* 0x0000000811117824 */ /* 0x000fc400078e00ff */
[----:B------:R-:W-:Y:S01]  /*0950*/  LOP3.LUT R16, R14, 0x4, R15, 0xf8, !PT ;  /* 0x000000040e107812 */ /* 0x000fe200078ef80f */
[----:B------:R-:W-:Y:S02]  /*0960*/  IMAD R26, R13, -0x3, R26 ;  /* 0xfffffffd0d1a7824 */ /* 0x000fe400078e021a */
[----:B-1----:R-:W-:Y:S01]  /*0970*/  IMAD.SHL.U32 R28, R2, 0x2, RZ ;  /* 0x00000002021c7824 */ /* 0x002fe200078e00ff */
[----:B------:R-:W-:Y:S01]  /*0980*/  LOP3.LUT R2, R16, 0x8, R17, 0xf8, !PT ;  /* 0x0000000810027812 */ /* 0x000fe200078ef811 */
[----:B------:R-:W1:Y:S01]  /*0990*/  LDC.64 R14, c[0x3][R24+0x290] ;  /* 0x00c0a400180e7b82 */ /* 0x000e620000000a00 */
[----:B------:R-:W-:Y:S02]  /*09a0*/  IMAD.SHL.U32 R26, R26, 0x40, RZ ;  /* 0x000000401a1a7824 */ /* 0x000fe400078e00ff */
[----:B------:R-:W-:-:S04]  /*09b0*/  SHF.R.U32.HI R28, RZ, R28, R21 ;  /* 0x0000001cff1c7219 */ /* 0x000fc80000011615 */
[----:B------:R-:W-:Y:S01]  /*09c0*/  LOP3.LUT R27, R28, 0x3, RZ, 0xc0, !PT ;  /* 0x000000031c1b7812 */ /* 0x000fe200078ec0ff */
[----:B------:R-:W5:Y:S08]  /*09d0*/  LDC.64 R12, c[0x3][R23+0x20] ;  /* 0x00c00800170c7b82 */ /* 0x000f700000000a00 */
[----:B------:R-:W5:Y:S01]  /*09e0*/  LDC.64 R16, c[0x3][R23+0x28] ;  /* 0x00c00a0017107b82 */ /* 0x000f620000000a00 */
[----:B---3--:R-:W-:-:S02]  /*09f0*/  SHF.R.U32.HI R4, RZ, R4, R22 ;  /* 0x00000004ff047219 */ /* 0x008fc40000011616 */
[----:B------:R-:W-:Y:S01]  /*0a00*/  SHF.R.U32.HI R5, RZ, R5, R22 ;  /* 0x00000005ff057219 */ /* 0x000fe20000011616 */
[----:B--2---:R-:W-:Y:S02]  /*0a10*/  IMAD.IADD R6, R27, 0x1, R6 ;  /* 0x000000011b067824 */ /* 0x004fe400078e0206 */
[----:B------:R-:W-:Y:S02]  /*0a20*/  IMAD.SHL.U32 R27, R4, 0x10, RZ ;  /* 0x00000010041b7824 */ /* 0x000fe400078e00ff */
[----:B------:R-:W-:Y:S02]  /*0a30*/  IMAD.SHL.U32 R4, R3, 0x2, RZ ;  /* 0x0000000203047824 */ /* 0x000fe400078e00ff */
[----:B------:R-:W-:Y:S01]  /*0a40*/  IMAD.SHL.U32 R5, R5, 0x20, RZ ;  /* 0x0000002005057824 */ /* 0x000fe200078e00ff */
[----:B------:R-:W-:Y:S01]  /*0a50*/  LOP3.LUT R2, R2, 0x10, R27, 0xf8, !PT ;  /* 0x0000001002027812 */ /* 0x000fe200078ef81b */
[----:B------:R-:W-:Y:S01]  /*0a60*/  IMAD.HI R3, R6, 0x55555556, RZ ;  /* 0x5555555606037827 */ /* 0x000fe200078e02ff */
[----:B------:R-:W-:-:S02]  /*0a70*/  SHF.R.U32.HI R4, RZ, R4, R21 ;  /* 0x00000004ff047219 */ /* 0x000fc40000011615 */
[--C-:B----4-:R-:W-:Y:S02]  /*0a80*/  SHF.R.U32.HI R8, RZ, R8, R22.reuse ;  /* 0x00000008ff087219 */ /* 0x110fe40000011616 */
[----:B------:R-:W-:Y:S02]  /*0a90*/  LOP3.LUT R4, R4, 0x3, RZ, 0xc0, !PT ;  /* 0x0000000304047812 */ /* 0x000fe400078ec0ff */
[----:B------:R-:W-:Y:S01]  /*0aa0*/  LOP3.LUT R2, R2, 0x20, R5, 0xf8, !PT ;  /* 0x0000002002027812 */ /* 0x000fe200078ef805 */
[----:B0-----:R-:W-:Y:S01]  /*0ab0*/  IMAD.SHL.U32 R10, R10, 0x2, RZ ;  /* 0x000000020a0a7824 */ /* 0x001fe200078e00ff */
[----:B------:R-:W-:Y:S01]  /*0ac0*/  SHF.R.U32.HI R9, RZ, R9, R22 ;  /* 0x00000009ff097219 */ /* 0x000fe20000011616 */
[----:B------:R-:W-:Y:S01]  /*0ad0*/  IMAD.SHL.U32 R5, R8, 0x40, RZ ;  /* 0x0000004008057824 */ /* 0x000fe200078e00ff */
[----:B------:R-:W-:Y:S01]  /*0ae0*/  LEA.HI R3, R3, R3, RZ, 0x1 ;  /* 0x0000000303037211 */ /* 0x000fe200078f08ff */
[----:B------:R-:W-:Y:S01]  /*0af0*/  IMAD.IADD R7, R4, 0x1, R7 ;  /* 0x0000000104077824 */ /* 0x000fe200078e0207 */
[----:B------:R-:W-:Y:S01]  /*0b00*/  SHF.R.U32.HI R10, RZ, R10, R21 ;  /* 0x0000000aff0a7219 */ /* 0x000fe20000011615 */
[----:B------:R-:W-:Y:S01]  /*0b10*/  IMAD.SHL.U32 R4, R11, 0x2, RZ ;  /* 0x000000020b047824 */ /* 0x000fe200078e00ff */
[----:B------:R-:W-:Y:S01]  /*0b20*/  LOP3.LUT R2, R2, 0x40, R5, 0xf8, !PT ;  /* 0x0000004002027812 */ /* 0x000fe200078ef805 */
[----:B------:R-:W-:Y:S01]  /*0b30*/  IMAD.SHL.U32 R9, R9, 0x80, RZ ;  /* 0x0000008009097824 */ /* 0x000fe200078e00ff */
[----:B------:R-:W-:Y:S01]  /*0b40*/  LOP3.LUT R5, R10, 0x3, RZ, 0xc0, !PT ;  /* 0x000000030a057812 */ /* 0x000fe200078ec0ff */
[----:B------:R-:W-:Y:S01]  /*0b50*/  IMAD R6, R3, -0x3, R6 ;  /* 0xfffffffd03067824 */ /* 0x000fe200078e0206 */
[----:B------:R-:W-:Y:S01]  /*0b60*/  SHF.R.U32.HI R21, RZ, R4, R21 ;  /* 0x00000004ff157219 */ /* 0x000fe20000011615 */
[----:B------:R-:W-:Y:S01]  /*0b70*/  IMAD.HI R3, R7, 0x55555556, RZ ;  /* 0x5555555607037827 */ /* 0x000fe200078e02ff */
[----:B------:R-:W-:-:S02]  /*0b80*/  LOP3.LUT R9, R2, 0x80, R9, 0xf8, !PT ;  /* 0x0000008002097812 */ /* 0x000fc400078ef809 */
[----:B------:R-:W-:Y:S01]  /*0b90*/  LOP3.LUT R8, R21, 0x3, RZ, 0xc0, !PT ;  /* 0x0000000315087812 */ /* 0x000fe200078ec0ff */
[----:B-1----:R-:W-:Y:S01]  /*0ba0*/  IMAD.IADD R14, R5, 0x1, R14 ;  /* 0x00000001050e7824 */ /* 0x002fe200078e020e */
[----:B------:R-:W-:Y:S01]  /*0bb0*/  LEA.HI R4, R3, R3, RZ, 0x1 ;  /* 0x0000000303047211 */ /* 0x000fe200078f08ff */
[----:B------:R-:W-:Y:S01]  /*0bc0*/  IMAD.SHL.U32 R6, R6, 0x100, RZ ;  /* 0x0000010006067824 */ /* 0x000fe200078e00ff */
[--C-:B-----5:R-:W-:Y:S01]  /*0bd0*/  SHF.R.U32.HI R12, RZ, R12, R22.reuse ;  /* 0x0000000cff0c7219 */ /* 0x120fe20000011616 */
[----:B------:R-:W-:Y:S01]  /*0be0*/  IMAD.HI R2, R14, 0x55555556, RZ ;  /* 0x555555560e027827 */ /* 0x000fe200078e02ff */
[--C-:B------:R-:W-:Y:S02]  /*0bf0*/  SHF.R.U32.HI R13, RZ, R13, R22.reuse ;  /* 0x0000000dff0d7219 */ /* 0x100fe40000011616 */
[----:B------:R-:W-:Y:S01]  /*0c00*/  SHF.L.U32 R12, R12, 0x8, RZ ;  /* 0x000000080c0c7819 */ /* 0x000fe200000006ff */
[----:B------:R-:W-:Y:S01]  /*0c10*/  IMAD.IADD R15, R8, 0x1, R15 ;  /* 0x00000001080f7824 */ /* 0x000fe200078e020f */
[----:B------:R-:W-:Y:S01]  /*0c20*/  LEA.HI R3, R2, R2, RZ, 0x1 ;  /* 0x0000000202037211 */ /* 0x000fe200078f08ff */
[----:B------:R-:W-:Y:S01]  /*0c30*/  IMAD R7, R4, -0x3, R7 ;  /* 0xfffffffd04077824 */ /* 0x000fe200078e0207 */
[----:B------:R-:W-:Y:S01]  /*0c40*/  SHF.R.U32.HI R16, RZ, R16, R22 ;  /* 0x00000010ff107219 */ /* 0x000fe20000011616 */
[----:B------:R-:W-:Y:S01]  /*0c50*/  IMAD.HI R2, R15, 0x55555556, RZ ;  /* 0x555555560f027827 */ /* 0x000fe200078e02ff */
[----:B------:R-:W-:-:S02]  /*0c60*/  LOP3.LUT R9, R9, 0x100, R12, 0xf8, !PT ;  /* 0x0000010009097812 */ /* 0x000fc400078ef80c */
[----:B------:R-:W-:Y:S01]  /*0c70*/  SHF.R.U32.HI R17, RZ, R17, R22 ;  /* 0x00000011ff117219 */ /* 0x000fe20000011616 */
[----:B------:R-:W-:Y:S01]  /*0c80*/  IMAD R3, R3, -0x3, R14 ;  /* 0xfffffffd03037824 */ /* 0x000fe200078e020e */
[----:B------:R-:W-:Y:S01]  /*0c90*/  LEA.HI R2, R2, R2, RZ, 0x1 ;  /* 0x0000000202027211 */ /* 0x000fe200078f08ff */
[----:B------:R-:W-:Y:S01]  /*0ca0*/  IMAD.SHL.U32 R4, R13, 0x200, RZ ;  /* 0x000002000d047824 */ /* 0x000fe200078e00ff */
[----:B------:R-:W-:Y:S01]  /*0cb0*/  LOP3.LUT R6, R6, R25, R26, 0xfe, !PT ;  /* 0x0000001906067212 */ /* 0x000fe200078efe1a */
[----:B------:R-:W-:Y:S02]  /*0cc0*/  IMAD.SHL.U32 R7, R7, 0x400, RZ ;  /* 0x0000040007077824 */ /* 0x000fe400078e00ff */
[----:B------:R-:W-:Y:S01]  /*0cd0*/  IMAD.SHL.U32 R3, R3, 0x1000, RZ ;  /* 0x0000100003037824 */ /* 0x000fe200078e00ff */
[----:B------:R-:W-:Y:S01]  /*0ce0*/  LOP3.LUT R4, R9, 0x200, R4, 0xf8, !PT ;  /* 0x0000020009047812 */ /* 0x000fe200078ef804 */
[----:B------:R-:W-:Y:S02]  /*0cf0*/  IMAD.IADD R2, R15, 0x1, R2 ;  /* 0x000000010f027824 */ /* 0x000fe400078e0202 */
[----:B------:R-:W-:Y:S01]  /*0d00*/  IMAD.SHL.U32 R5, R16, 0x400, RZ ;  /* 0x0000040010057824 */ /* 0x000fe200078e00ff */
[----:B------:R-:W-:Y:S01]  /*0d10*/  LOP3.LUT R3, R3, R6, R7, 0xfe, !PT ;  /* 0x0000000603037212 */ /* 0x000fe200078efe07 */
[----:B------:R-:W-:-:S02]  /*0d20*/  IMAD.SHL.U32 R2, R2, 0x4000, RZ ;  /* 0x0000400002027824 */ /* 0x000fc400078e00ff */
[----:B------:R-:W-:Y:S01]  /*0d30*/  IMAD.SHL.U32 R17, R17, 0x800, RZ ;  /* 0x0000080011117824 */ /* 0x000fe200078e00ff */
[----:B------:R-:W-:Y:S01]  /*0d40*/  LOP3.LUT R4, R4, 0x400, R5, 0xf8, !PT ;  /* 0x0000040004047812 */ /* 0x000fe200078ef805 */
[----:B------:R-:W-:Y:S01]  /*0d50*/  IMAD.MOV.U32 R5, RZ, RZ, R18 ;  /* 0x000000ffff057224 */ /* 0x000fe200078e0012 */
[----:B------:R-:W-:Y:S01]  /*0d60*/  LOP3.LUT R2, R3, R2, RZ, 0xfc, !PT ;  /* 0x0000000203027212 */ /* 0x000fe200078efcff */
[----:B------:R-:W-:Y:S01]  /*0d70*/  IMAD.MOV.U32 R3, RZ, RZ, RZ ;  /* 0x000000ffff037224 */ /* 0x000fe200078e00ff */
[----:B------:R-:W-:Y:S02]  /*0d80*/  LOP3.LUT R4, R4, 0x800, R17, 0xf8, !PT ;  /* 0x0000080004047812 */ /* 0x000fe400078ef811 */
[----:B------:R-:W-:Y:S01]  /*0d90*/  PRMT R21, R2, 0x7610, R21 ;  /* 0x0000761002157816 */ /* 0x000fe20000000015 */
[----:B------:R-:W-:Y:S01]  /*0da0*/  IMAD.MOV.U32 R2, RZ, RZ, R20 ;  /* 0x000000ffff027224 */ /* 0x000fe200078e0014 */
[----:B------:R-:W-:Y:S01]  /*0db0*/  PRMT R22, R4, 0x7610, R22 ;  /* 0x0000761004167816 */ /* 0x000fe20000000016 */
[----:B------:R-:W-:Y:S06]  /*0dc0*/  @P0 BRA `(.L_x_8) ;  /* 0xfffffff400cc0947 */ /* 0x000fec000383ffff */
.L_x_7:
[----:B------:R-:W-:-:S04]  /*0dd0*/  PRMT R0, R21, 0x9910, RZ ;  /* 0x0000991015007816 */ /* 0x000fc800000000ff */
[----:B------:R-:W-:-:S13]  /*0de0*/  ISETP.NE.AND P0, PT, R0, RZ, PT ;  /* 0x000000ff0000720c */ /* 0x000fda0003f05270 */
[----:B------:R-:W-:Y:S05]  /*0df0*/  @P0 EXIT ;  /* 0x000000000000094d */ /* 0x000fea0003800000 */
[----:B------:R-:W0:Y:S01]  /*0e00*/  LDCU.U16 UR5, c[0x3][0x818] ;  /* 0x00c10300ff0577ac */ /* 0x000e220008000400 */
[----:B------:R-:W1:Y:S01]  /*0e10*/  LDCU.U16 UR4, c[0x3][0x818] ;  /* 0x00c10300ff0477ac */ /* 0x000e620008000400 */
[----:B0-----:R-:W-:Y:S01]  /*0e20*/  LOP3.LUT R22, R22, UR5, RZ, 0xc0, !PT ;  /* 0x0000000516167c12 */ /* 0x001fe2000f8ec0ff */
[----:B-1----:R-:W-:-:S03]  /*0e30*/  UPRMT UR4, UR4, 0x9910, URZ ;  /* 0x0000991004047896 */ /* 0x002fc600080000ff */
[----:B------:R-:W-:-:S04]  /*0e40*/  PRMT R0, R22, 0x9910, RZ ;  /* 0x0000991016007816 */ /* 0x000fc800000000ff */
[----:B------:R-:W-:-:S13]  /*0e50*/  ISETP.NE.AND P0, PT, R0, UR4, PT ;  /* 0x0000000400007c0c */ /* 0x000fda000bf05270 */
[----:B------:R-:W-:Y:S05]  /*0e60*/  @P0 EXIT ;  /* 0x000000000000094d */ /* 0x000fea0003800000 */
[----:B------:R-:W0:Y:S01]  /*0e70*/  LDC.64 R2, c[0x0][0x390] ;  /* 0x0000e400ff027b82 */ /* 0x000e220000000a00 */
[----:B------:R-:W0:Y:S01]  /*0e80*/  LDCU.64 UR6, c[0x0][0x358] ;  /* 0x00006b00ff0677ac */ /* 0x000e220008000a00 */
[----:B------:R-:W-:-:S05]  /*0e90*/  IMAD.MOV.U32 R5, RZ, RZ, 0x1 ;  /* 0x00000001ff057424 */ /* 0x000fca00078e00ff */
[----:B0-----:R-:W2:Y:S01]  /*0ea0*/  ATOMG.E.EXCH.STRONG.GPU PT, R2, desc[UR6][R2.64], R5 ;  /* 0x80000005020279a8 */ /* 0x001ea2000c1ef106 */
[----:B------:R-:W-:-:S04]  /*0eb0*/  ISETP.GE.AND P0, PT, R19, 0x1, PT ;  /* 0x000000011300780c */ /* 0x000fc80003f06270 */
[----:B--2---:R-:W-:-:S13]  /*0ec0*/  ISETP.NE.OR P0, PT, R2, RZ, !P0 ;  /* 0x000000ff0200720c */ /* 0x004fda0004705670 */
[----:B------:R-:W-:Y:S05]  /*0ed0*/  @P0 EXIT ;  /* 0x000000000000094d */ /* 0x000fea0003800000 */
[C---:B------:R-:W-:Y:S01]  /*0ee0*/  ISETP.GE.U32.AND P1, PT, R19.reuse, 0x10, PT ;  /* 0x000000101300780c */ /* 0x040fe20003f26070 */
[----:B------:R-:W-:Y:S01]  /*0ef0*/  IMAD.MOV.U32 R0, RZ, RZ, RZ ;  /* 0x000000ffff007224 */ /* 0x000fe200078e00ff */
[----:B------:R-:W-:-:S04]  /*0f00*/  LOP3.LUT R25, R19, 0xf, RZ, 0xc0, !PT ;  /* 0x0000000f13197812 */ /* 0x000fc800078ec0ff */
[----:B------:R-:W-:-:S07]  /*0f10*/  ISETP.NE.AND P0, PT, R25, RZ, PT ;  /* 0x000000ff1900720c */ /* 0x000fce0003f05270 */
[----:B------:R-:W-:Y:S06]  /*0f20*/  @!P1 BRA `(.L_x_9) ;  /* 0x0000000000a09947 */ /* 0x000fec0003800000 */
[----:B------:R-:W0:Y:S01]  /*0f30*/  LDCU.64 UR4, c[0x0][0x388] ;  /* 0x00007100ff0477ac */ /* 0x000e220008000a00 */
[----:B------:R-:W-:Y:S01]  /*0f40*/  LOP3.LUT R0, R19, 0x7ffffff0, RZ, 0xc0, !PT ;  /* 0x7ffffff013007812 */ /* 0x000fe200078ec0ff */
[----:B------:R-:W-:-:S03]  /*0f50*/  VIADD R24, R1, 0x20 ;  /* 0x0000002001187836 */ /* 0x000fc60000000000 */
[----:B------:R-:W-:Y:S01]  /*0f60*/  IADD3 R18, PT, PT, -R0, RZ, RZ ;  /* 0x000000ff00127210 */ /* 0x000fe20007ffe1ff */
[----:B0-----:R-:W-:-:S04]  /*0f70*/  UIADD3 UR4, UP0, UPT, UR4, 0x20, URZ ;  /* 0x0000002004047890 */ /* 0x001fc8000ff1e0ff */
[----:B------:R-:W-:Y:S02]  /*0f80*/  UIADD3.X UR5, UPT, UPT, URZ, UR5, URZ, UP0, !UPT ;  /* 0x00000005ff057290 */ /* 0x000fe400087fe4ff */
[----:B------:R-:W-:-:S04]  /*0f90*/  IMAD.U32 R22, RZ, RZ, UR4 ;  /* 0x00000004ff167e24 */ /* 0x000fc8000f8e00ff */
[----:B------:R-:W-:-:S07]  /*0fa0*/  IMAD.U32 R23, RZ, RZ, UR5 ;  /* 0x00000005ff177e24 */ /* 0x000fce000f8e00ff */
.L_x_10:
[----:B0-----:R-:W2:Y:S04]  /*0fb0*/  LDL.64 R2, [R24+-0x20] ;  /* 0xffffe00018027983 */ /* 0x001ea80000100a00 */
[----:B------:R-:W3:Y:S04]  /*0fc0*/  LDL.64 R4, [R24+-0x18] ;  /* 0xffffe80018047983 */ /* 0x000ee80000100a00 */
[----:B------:R-:W4:Y:S04]  /*0fd0*/  LDL.64 R6, [R24+-0x10] ;  /* 0xfffff00018067983 */ /* 0x000f280000100a00 */
[----:B------:R-:W5:Y:S04]  /*0fe0*/  LDL.64 R8, [R24+-0x8] ;  /* 0xfffff80018087983 */ /* 0x000f680000100a00 */
[----:B------:R-:W5:Y:S04]  /*0ff0*/  LDL.64 R10, [R24] ;  /* 0x00000000180a7983 */ /* 0x000f680000100a00 */
[----:B------:R-:W5:Y:S04]  /*1000*/  LDL.64 R12, [R24+0x8] ;  /* 0x00000800180c7983 */ /* 0x000f680000100a00 */
[----:B------:R-:W5:Y:S04]  /*1010*/  LDL.64 R14, [R24+0x10] ;  /* 0x00001000180e7983 */ /* 0x000f680000100a00 */
[----:B------:R0:W5:Y:S01]  /*1020*/  LDL.64 R16, [R24+0x18] ;  /* 0x0000180018107983 */ /* 0x0001620000100a00 */
[----:B------:R-:W-:-:S02]  /*1030*/  IMAD.MOV.U32 R20, RZ, RZ, R22 ;  /* 0x000000ffff147224 */ /* 0x000fc400078e0016 */
[----:B------:R-:W-:Y:S02]  /*1040*/  IMAD.MOV.U32 R21, RZ, RZ, R23 ;  /* 0x000000ffff157224 */ /* 0x000fe400078e0017 */
[----:B------:R-:W-:Y:S01]  /*1050*/  VIADD R18, R18, 0x10 ;  /* 0x0000001012127836 */ /* 0x000fe20000000000 */
[----:B------:R-:W-:Y:S01]  /*1060*/  IADD3 R22, P2, PT, R20, 0x40, RZ ;  /* 0x0000004014167810 */ /* 0x000fe20007f5e0ff */
[----:B0-----:R-:W-:-:S03]  /*1070*/  VIADD R24, R24, 0x40 ;  /* 0x0000004018187836 */ /* 0x001fc60000000000 */
[----:B------:R-:W-:Y:S01]  /*1080*/  ISETP.NE.AND P1, PT, R18, RZ, PT ;  /* 0x000000ff1200720c */ /* 0x000fe20003f25270 */
[----:B------:R-:W-:Y:S01]  /*1090*/  IMAD.X R23, RZ, RZ, R21, P2 ;  /* 0x000000ffff177224 */ /* 0x000fe200010e0615 */
[----:B--2---:R0:W-:Y:S04]  /*10a0*/  STG.E desc[UR6][R20.64+-0x20], R2 ;  /* 0xffffe00214007986 */ /* 0x0041e8000c101906 */
[----:B------:R0:W-:Y:S04]  /*10b0*/  STG.E desc[UR6][R20.64+-0x1c], R3 ;  /* 0xffffe40314007986 */ /* 0x0001e8000c101906 */
[----:B---3--:R0:W-:Y:S04]  /*10c0*/  STG.E desc[UR6][R20.64+-0x18], R4 ;  /* 0xffffe80414007986 */ /* 0x0081e8000c101906 */
[----:B------:R0:W-:Y:S04]  /*10d0*/  STG.E desc[UR6][R20.64+-0x14], R5 ;  /* 0xffffec0514007986 */ /* 0x0001e8000c101906 */
[----:B----4-:R0:W-:Y:S04]  /*10e0*/  STG.E desc[UR6][R20.64+-0x10], R6 ;  /* 0xfffff00614007986 */ /* 0x0101e8000c101906 */
[----:B------:R0:W-:Y:S04]  /*10f0*/  STG.E desc[UR6][R20.64+-0xc], R7 ;  /* 0xfffff40714007986 */ /* 0x0001e8000c101906 */
[----:B-----5:R0:W-:Y:S04]  /*1100*/  STG.E desc[UR6][R20.64+-0x8], R8 ;  /* 0xfffff80814007986 */ /* 0x0201e8000c101906 */
[----:B------:R0:W-:Y:S04]  /*1110*/  STG.E desc[UR6][R20.64+-0x4], R9 ;  /* 0xfffffc0914007986 */ /* 0x0001e8000c101906 */
[----:B------:R0:W-:Y:S04]  /*1120*/  STG.E desc[UR6][R20.64], R10 ;  /* 0x0000000a14007986 */ /* 0x0001e8000c101906 */
[----:B------:R0:W-:Y:S04]  /*1130*/  STG.E desc[UR6][R20.64+0x4], R11 ;  /* 0x0000040b14007986 */ /* 0x0001e8000c101906 */
[----:B------:R0:W-:Y:S04]  /*1140*/  STG.E desc[UR6][R20.64+0x8], R12 ;  /* 0x0000080c14007986 */ /* 0x0001e8000c101906 */
[----:B------:R0:W-:Y:S04]  /*1150*/  STG.E desc[UR6][R20.64+0xc], R13 ;  /* 0x00000c0d14007986 */ /* 0x0001e8000c101906 */
[----:B------:R0:W-:Y:S04]  /*1160*/  STG.E desc[UR6][R20.64+0x10], R14 ;  /* 0x0000100e14007986 */ /* 0x0001e8000c101906 */
[----:B------:R0:W-:Y:S04]  /*1170*/  STG.E desc[UR6][R20.64+0x14], R15 ;  /* 0x0000140f14007986 */ /* 0x0001e8000c101906 */
[----:B------:R0:W-:Y:S04]  /*1180*/  STG.E desc[UR6][R20.64+0x18], R16 ;  /* 0x0000181014007986 */ /* 0x0001e8000c101906 */
[----:B------:R0:W-:Y:S01]  /*1190*/  STG.E desc[UR6][R20.64+0x1c], R17 ;  /* 0x00001c1114007986 */ /* 0x0001e2000c101906 */
[----:B------:R-:W-:Y:S05]  /*11a0*/  @P1 BRA `(.L_x_10) ;  /* 0xfffffffc00801947 */ /* 0x000fea000383ffff */
.L_x_9:
[----:B------:R-:W-:Y:S05]  /*11b0*/  @!P0 EXIT ;  /* 0x000000000000894d */ /* 0x000fea0003800000 */
[----:B------:R-:W-:Y:S02]  /*11c0*/  ISETP.GE.U32.AND P0, PT, R25, 0x8, PT ;  /* 0x000000081900780c */ /* 0x000fe40003f06070 */
[----:B0-----:R-:W-:-:S04]  /*11d0*/  LOP3.LUT R5, R19, 0x7, RZ, 0xc0, !PT ;  /* 0x0000000713057812 */ /* 0x001fc800078ec0ff */
[----:B------:R-:W-:-:S07]  /*11e0*/  ISETP.NE.AND P1, PT, R5, RZ, PT ;  /* 0x000000ff0500720c */ /* 0x000fce0003f25270 */
[----:B------:R-:W-:Y:S06]  /*11f0*/  @!P0 BRA `(.L_x_11) ;  /* 0x0000000000408947 */ /* 0x000fec0003800000 */
[C---:B------:R-:W-:Y:S01]  /*1200*/  IMAD R4, R0.reuse, 0x4, R1 ;  /* 0x0000000400047824 */ /* 0x040fe200078e0201 */
[----:B------:R-:W0:Y:S04]  /*1210*/  LDC.64 R2, c[0x0][0x388] ;  /* 0x0000e200ff027b82 */ /* 0x000e280000000a00 */
[----:B------:R-:W2:Y:S04]  /*1220*/  LDL.64 R6, [R4] ;  /* 0x0000000004067983 */ /* 0x000ea80000100a00 */
[----:B------:R-:W3:Y:S04]  /*1230*/  LDL.64 R8, [R4+0x8] ;  /* 0x0000080004087983 */ /* 0x000ee80000100a00 */
[----:B------:R-:W4:Y:S04]  /*1240*/  LDL.64 R10, [R4+0x10] ;  /* 0x00001000040a7983 */ /* 0x000f280000100a00 */
[----:B------:R-:W5:Y:S01]  /*1250*/  LDL.64 R12, [R4+0x18] ;  /* 0x00001800040c7983 */ /* 0x000f620000100a00 */
[----:B0-----:R-:W-:-:S04]  /*1260*/  IMAD.WIDE.U32 R2, R0, 0x4, R2 ;  /* 0x0000000400027825 */ /* 0x001fc800078e0002 */
[----:B------:R-:W-:Y:S01]  /*1270*/  VIADD R0, R0, 0x8 ;  /* 0x0000000800007836 */ /* 0x000fe20000000000 */
[----:B--2---:R0:W-:Y:S04]  /*1280*/  STG.E desc[UR6][R2.64], R6 ;  /* 0x0000000602007986 */ /* 0x0041e8000c101906 */
[----:B------:R0:W-:Y:S04]  /*1290*/  STG.E desc[UR6][R2.64+0x4], R7 ;  /* 0x0000040702007986 */ /* 0x0001e8000c101906 */
[----:B---3--:R0:W-:Y:S04]  /*12a0*/  STG.E desc[UR6][R2.64+0x8], R8 ;  /* 0x0000080802007986 */ /* 0x0081e8000c101906 */
[----:B------:R0:W-:Y:S04]  /*12b0*/  STG.E desc[UR6][R2.64+0xc], R9 ;  /* 0x00000c0902007986 */ /* 0x0001e8000c101906 */
[----:B----4-:R0:W-:Y:S04]  /*12c0*/  STG.E desc[UR6][R2.64+0x10], R10 ;  /* 0x0000100a02007986 */ /* 0x0101e8000c101906 */
[----:B------:R0:W-:Y:S04]  /*12d0*/  STG.E desc[UR6][R2.64+0x14], R11 ;  /* 0x0000140b02007986 */ /* 0x0001e8000c101906 */
[----:B-----5:R0:W-:Y:S04]  /*12e0*/  STG.E desc[UR6][R2.64+0x18], R12 ;  /* 0x0000180c02007986 */ /* 0x0201e8000c101906 */
[----:B------:R0:W-:Y:S02]  /*12f0*/  STG.E desc[UR6][R2.64+0x1c], R13 ;  /* 0x00001c0d02007986 */ /* 0x0001e4000c101906 */
.L_x_11:
[----:B------:R-:W-:Y:S05]  /*1300*/  @!P1 EXIT ;  /* 0x000000000000994d */ /* 0x000fea0003800000 */
[----:B------:R-:W-:Y:S02]  /*1310*/  ISETP.GE.U32.AND P0, PT, R5, 0x4, PT ;  /* 0x000000040500780c */ /* 0x000fe40003f06070 */
[----:B------:R-:W-:-:S04]  /*1320*/  LOP3.LUT R19, R19, 0x3, RZ, 0xc0, !PT ;  /* 0x0000000313137812 */ /* 0x000fc800078ec0ff */
[----:B------:R-:W-:-:S07]  /*1330*/  ISETP.NE.AND P1, PT, R19, RZ, PT ;  /* 0x000000ff1300720c */ /* 0x000fce0003f25270 */
[----:B------:R-:W-:Y:S06]  /*1340*/  @!P0 BRA `(.L_x_12) ;  /* 0x0000000000288947 */ /* 0x000fec0003800000 */
[C---:B------:R-:W-:Y:S01]  /*1350*/  IMAD R4, R0.reuse, 0x4, R1 ;  /* 0x0000000400047824 */ /* 0x040fe200078e0201 */
[----:B0-----:R-:W0:Y:S04]  /*1360*/  LDC.64 R2, c[0x0][0x388] ;  /* 0x0000e200ff027b82 */ /* 0x001e280000000a00 */
[----:B------:R-:W2:Y:S04]  /*1370*/  LDL.64 R6, [R4] ;  /* 0x0000000004067983 */ /* 0x000ea80000100a00 */
[----:B------:R-:W3:Y:S01]  /*1380*/  LDL.64 R8, [R4+0x8] ;  /* 0x0000080004087983 */ /* 0x000ee20000100a00 */
[----:B0-----:R-:W-:-:S04]  /*1390*/  IMAD.WIDE.U32 R2, R0, 0x4, R2 ;  /* 0x0000000400027825 */ /* 0x001fc800078e0002 */
[----:B------:R-:W-:Y:S01]  /*13a0*/  VIADD R0, R0, 0x4 ;  /* 0x0000000400007836 */ /* 0x000fe20000000000 */
[----:B--2---:R1:W-:Y:S04]  /*13b0*/  STG.E desc[UR6][R2.64], R6 ;  /* 0x0000000602007986 */ /* 0x0043e8000c101906 */
[----:B------:R1:W-:Y:S04]  /*13c0*/  STG.E desc[UR6][R2.64+0x4], R7 ;  /* 0x0000040702007986 */ /* 0x0003e8000c101906 */
[----:B---3--:R1:W-:Y:S04]  /*13d0*/  STG.E desc[UR6][R2.64+0x8], R8 ;  /* 0x0000080802007986 */ /* 0x0083e8000c101906 */
[----:B------:R1:W-:Y:S02]  /*13e0*/  STG.E desc[UR6][R2.64+0xc], R9 ;  /* 0x00000c0902007986 */ /* 0x0003e4000c101906 */
.L_x_12:
[----:B------:R-:W-:Y:S05]  /*13f0*/  @!P1 EXIT ;  /* 0x000000000000994d */ /* 0x000fea0003800000 */
[----:B01----:R-:W0:Y:S01]  /*1400*/  LDC.64 R2, c[0x0][0x388] ;  /* 0x0000e200ff027b82 */ /* 0x003e220000000a00 */
[C---:B------:R-:W-:Y:S02]  /*1410*/  IMAD R4, R0.reuse, 0x4, R1 ;  /* 0x0000000400047824 */ /* 0x040fe400078e0201 */
[----:B0-----:R-:W-:-:S04]  /*1420*/  IMAD.WIDE.U32 R2, R0, 0x4, R2 ;  /* 0x0000000400027825 */ /* 0x001fc800078e0002 */
[----:B------:R-:W-:-:S07]  /*1430*/  IMAD.MOV R0, RZ, RZ, -R19 ;  /* 0x000000ffff007224 */ /* 0x000fce00078e0a13 */
.L_x_13:
[----:B------:R0:W2:Y:S01]  /*1440*/  LDL R5, [R4] ;  /* 0x0000000004057983 */ /* 0x0000a20000100800 */
[----:B------:R-:W-:-:S05]  /*1450*/  VIADD R0, R0, 0x1 ;  /* 0x0000000100007836 */ /* 0x000fca0000000000 */
[----:B------:R-:W-:Y:S01]  /*1460*/  ISETP.NE.AND P0, PT, R0, RZ, PT ;  /* 0x000000ff0000720c */ /* 0x000fe20003f05270 */
[----:B0-----:R-:W-:Y:S01]  /*1470*/  VIADD R4, R4, 0x4 ;  /* 0x0000000404047836 */ /* 0x001fe20000000000 */
[----:B--2---:R0:W-:Y:S02]  /*1480*/  STG.E desc[UR6][R2.64], R5 ;  /* 0x0000000502007986 */ /* 0x0041e4000c101906 */
[----:B0-----:R-:W-:-:S05]  /*1490*/  IADD3 R2, P1, PT, R2, 0x4, RZ ;  /* 0x0000000402027810 */ /* 0x001fca0007f3e0ff */
[----:B------:R-:W-:-:S04]  /*14a0*/  IMAD.X R3, RZ, RZ, R3, P1 ;  /* 0x000000ffff037224 */ /* 0x000fc800008e0603 */
[----:B------:R-:W-:Y:S05]  /*14b0*/  @P0 BRA `(.L_x_13) ;  /* 0xfffffffc00e00947 */ /* 0x000fea000383ffff */
[----:B------:R-:W-:Y:S05]  /*14c0*/  EXIT ;  /* 0x000000000000794d */ /* 0x000fea0003800000 */
.L_x_14:
[----:B------:R-:W-:-:S00]  /*14d0*/  BRA `(.L_x_14) ;  /* 0xfffffffc00fc7947 */ /* 0x000fc0000383ffff */
[----:B------:R-:W-:-:S00]  /*14e0*/  NOP ;  /* 0x0000000000007918 */ /* 0x000fc00000000000 */
        /* <DEDUP_REMOVED lines=9> */
.L_x_15:


//--------------------- .nv.shared.reserved.0     --------------------------
	.section	.nv.shared.reserved.0,"aw",@nobits
	.weak		__nv_reservedSMEM_offset_0_alias
	.size		__nv_reservedSMEM_offset_0_alias, 0, 64
	.other		__nv_reservedSMEM_offset_0_alias,@"STO_CUDA_RESERVED_SHARED STV_DEFAULT"
__nv_reservedSMEM_offset_0_alias:
	.zero		0
	.zero		64


//--------------------- .nv.constant0._Z18bruteForceCOKernelttiPiS_ --------------------------
	.section	.nv.constant0._Z18bruteForceCOKernelttiPiS_,"a",@progbits
	.sectionflags	@""
	.align	4
.nv.constant0._Z18bruteForceCOKernelttiPiS_:
	.zero		920


//--------------------- SYMBOLS --------------------------

	.type		.nv.reservedSmem.offset0,@object
	.size		.nv.reservedSmem.offset0,0x4
